def attn_fwd(
    Q,
    K,
    V,
    Out,
    Lse,
    sm_scale,
    stride_qz,
    stride_qh,
    stride_qm,
    stride_qk,
    stride_kz,
    stride_kh,
    stride_kn,
    stride_kk,
    stride_vz,
    stride_vh,
    stride_vn,
    stride_vk,
    stride_oz,
    stride_oh,
    stride_om,
    stride_ok,
    seqlen_q,
    seqlen_k,
    BLOCK_M: tl.constexpr,
    BLOCK_N: tl.constexpr,
    HEAD_DIM: tl.constexpr,
    CAUSAL: tl.constexpr,
):
    start_m = tl.program_id(0)
    off_hz = tl.program_id(1)
    q_off = off_hz * stride_qh
    k_off = off_hz * stride_kh
    v_off = off_hz * stride_vh
    offs_m = start_m * BLOCK_M + tl.arange(0, BLOCK_M)
    offs_d = tl.arange(0, HEAD_DIM)
    offs_n = tl.arange(0, BLOCK_N)
    q_ptrs = Q + q_off + offs_m[:, None] * stride_qm + offs_d[None, :] * stride_qk
    k_ptrs = K + k_off + offs_d[:, None] * stride_kk + offs_n[None, :] * stride_kn
    v_ptrs = V + v_off + offs_n[:, None] * stride_vn + offs_d[None, :] * stride_vk
    m_i = tl.full([BLOCK_M], float("-inf"), dtype=tl.float32)
    l_i = tl.zeros([BLOCK_M], dtype=tl.float32) + 1.0
    acc = tl.zeros([BLOCK_M, HEAD_DIM], dtype=tl.float32)
    q = tl.load(q_ptrs)
    acc, l_i, m_i = _attn_fwd_inner(
        acc,
        l_i,
        m_i,
        q,
        k_ptrs,
        v_ptrs,
        sm_scale,
        stride_kn,
        stride_vn,
        start_m,
        seqlen_k,
        BLOCK_M,
        BLOCK_N,
        HEAD_DIM,
        CAUSAL,
    )
    acc = acc / l_i[:, None]
    lse = m_i + tl.math.log2(l_i) / 1.4426950408889634
    o_ptrs = (
        Out
        + off_hz * stride_oh
        + offs_m[:, None] * stride_om
        + offs_d[None, :] * stride_ok
    )
    tl.store(o_ptrs, acc.to(Out.dtype.element_ty))
    tl.store(Lse + off_hz * seqlen_q + offs_m, lse)

# config = {"BLOCK_M": 64, "BLOCK_N": 64, "HEAD_DIM": 64, "arch": "sm_90", "causal": false, "dtype": "fp8e4m3", "num_stages": 2, "num_warps": 4}
# arch = sm_90


// ===== COMPILED SASS (sm_90a) =====

	.target	sm_90a

	.elftype	@"ET_EXEC"


//--------------------- .note.nv.tkinfo           --------------------------
	.section	.note.nv.tkinfo,"",@"SHT_NOTE"
	.sectionflags	@"SHF_NOTE_NV_TKINFO"
	.tkinfo
        /*0018*/ 	.word	0x00000002
        /*0030*/ 	.string	""
        /*0030*/ 	.string	"ptxas"
        /*0030*/ 	.string	"Cuda compilation tools, release 13.0, V13.0.88"
        /*0030*/ 	.string	"Build cuda_13.0.r13.0/compiler.36424714_0"
        /*0030*/ 	.string	"-v  -suppress-debug-info  -lineinfo  -arch sm_90a "



//--------------------- .note.nv.cuinfo           --------------------------
	.section	.note.nv.cuinfo,"",@"SHT_NOTE"
	.sectionflags	@"SHF_NOTE_NV_CUINFO"
        /*0018*/ 	.short	0x0002
        /*001a*/ 	.short	0x005a
        /*001c*/ 	.short	0x0082
	.zero		2


//--------------------- .nv.info                  --------------------------
	.section	.nv.info,"",@"SHT_CUDA_INFO"
	.align	4


	//----- nvinfo : EIATTR_REGCOUNT
	.align		4
        /*0000*/ 	.byte	0x04, 0x2f
        /*0002*/ 	.short	(.L_2 - .L_1)
	.align		4
.L_1:
        /*0004*/ 	.word	index@(attn_fwd)
        /*0008*/ 	.word	0x000000ff


	//----- nvinfo : EIATTR_FRAME_SIZE
	.align		4
.L_2:
        /*000c*/ 	.byte	0x04, 0x11
        /*000e*/ 	.short	(.L_4 - .L_3)
	.align		4
.L_3:
        /*0010*/ 	.word	index@(attn_fwd)
        /*0014*/ 	.word	0x00000000


	//----- nvinfo : EIATTR_MIN_STACK_SIZE
	.align		4
.L_4:
        /*0018*/ 	.byte	0x04, 0x12
        /*001a*/ 	.short	(.L_6 - .L_5)
	.align		4
.L_5:
        /*001c*/ 	.word	index@(attn_fwd)
        /*0020*/ 	.word	0x00000000
.L_6:


//--------------------- .nv.compat                --------------------------
	.section	.nv.compat,"",@"SHT_CUDA_COMPAT_INFO"
	.align	4
        /*0000*/ 	.byte	0x02, 0x09, 0x01, 0x00, 0x02, 0x02, 0x04, 0x00, 0x02, 0x05, 0x05, 0x00, 0x03, 0x07, 0x01, 0x01
        /*0010*/ 	.byte	0x02, 0x03, 0x00, 0x00, 0x02, 0x06, 0x01, 0x00, 0x04, 0x0b, 0x08, 0x00, 0x00, 0x00, 0x00, 0x00
        /*0020*/ 	.byte	0x00, 0x00, 0x00, 0x00


//--------------------- .nv.info.attn_fwd         --------------------------
	.section	.nv.info.attn_fwd,"",@"SHT_CUDA_INFO"
	.sectionflags	@""
	.align	4


	//----- nvinfo : EIATTR_CUDA_API_VERSION
	.align		4
        /*0000*/ 	.byte	0x04, 0x37
        /*0002*/ 	.short	(.L_8 - .L_7)
.L_7:
        /*0004*/ 	.word	0x00000082


	//----- nvinfo : EIATTR_KPARAM_INFO
	.align		4
.L_8:
        /*0008*/ 	.byte	0x04, 0x17
        /*000a*/ 	.short	(.L_10 - .L_9)
.L_9:
        /*000c*/ 	.word	0x00000000
        /*0010*/ 	.short	0x0019
        /*0012*/ 	.short	0x0080
        /*0014*/ 	.byte	0x00, 0xf4, 0x21, 0x00


	//----- nvinfo : EIATTR_KPARAM_INFO
	.align		4
.L_10:
        /*0018*/ 	.byte	0x04, 0x17
        /*001a*/ 	.short	(.L_12 - .L_11)
.L_11:
        /*001c*/ 	.word	0x00000000
        /*0020*/ 	.short	0x0018
        /*0022*/ 	.short	0x0078
        /*0024*/ 	.byte	0x00, 0xf4, 0x21, 0x00


	//----- nvinfo : EIATTR_KPARAM_INFO
	.align		4
.L_12:
        /*0028*/ 	.byte	0x04, 0x17
        /*002a*/ 	.short	(.L_14 - .L_13)
.L_13:
        /*002c*/ 	.word	0x00000000
        /*0030*/ 	.short	0x0017
        /*0032*/ 	.short	0x0070
        /*0034*/ 	.byte	0x00, 0xf0, 0x11, 0x00


	//----- nvinfo : EIATTR_KPARAM_INFO
	.align		4
.L_14:
        /*0038*/ 	.byte	0x04, 0x17
        /*003a*/ 	.short	(.L_16 - .L_15)
.L_15:
        /*003c*/ 	.word	0x00000000
        /*0040*/ 	.short	0x0016
        /*0042*/ 	.short	0x006c
        /*0044*/ 	.byte	0x00, 0xf0, 0x11, 0x00


	//----- nvinfo : EIATTR_KPARAM_INFO
	.align		4
.L_16:
        /*0048*/ 	.byte	0x04, 0x17
        /*004a*/ 	.short	(.L_18 - .L_17)
.L_17:
        /*004c*/ 	.word	0x00000000
        /*0050*/ 	.short	0x0015
        /*0052*/ 	.short	0x0068
        /*0054*/ 	.byte	0x00, 0xf0, 0x11, 0x00


	//----- nvinfo : EIATTR_KPARAM_INFO
	.align		4
.L_18:
        /*0058*/ 	.byte	0x04, 0x17
        /*005a*/ 	.short	(.L_20 - .L_19)
.L_19:
        /*005c*/ 	.word	0x00000000
        /*0060*/ 	.short	0x0014
        /*0062*/ 	.short	0x0064
        /*0064*/ 	.byte	0x00, 0xf0, 0x11, 0x00


	//----- nvinfo : EIATTR_KPARAM_INFO
	.align		4
.L_20:
        /*0068*/ 	.byte	0x04, 0x17
        /*006a*/ 	.short	(.L_22 - .L_21)
.L_21:
        /*006c*/ 	.word	0x00000000
        /*0070*/ 	.short	0x0013
        /*0072*/ 	.short	0x0060
        /*0074*/ 	.byte	0x00, 0xf0, 0x11, 0x00


	//----- nvinfo : EIATTR_KPARAM_INFO
	.align		4
.L_22:
        /*0078*/ 	.byte	0x04, 0x17
        /*007a*/ 	.short	(.L_24 - .L_23)
.L_23:
        /*007c*/ 	.word	0x00000000
        /*0080*/ 	.short	0x0012
        /*0082*/ 	.short	0x005c
        /*0084*/ 	.byte	0x00, 0xf0, 0x11, 0x00


	//----- nvinfo : EIATTR_KPARAM_INFO
	.align		4
.L_24:
        /*0088*/ 	.byte	0x04, 0x17
        /*008a*/ 	.short	(.L_26 - .L_25)
.L_25:
        /*008c*/ 	.word	0x00000000
        /*0090*/ 	.short	0x0011
        /*0092*/ 	.short	0x0058
        /*0094*/ 	.byte	0x00, 0xf0, 0x11, 0x00


	//----- nvinfo : EIATTR_KPARAM_INFO
	.align		4
.L_26:
        /*0098*/ 	.byte	0x04, 0x17
        /*009a*/ 	.short	(.L_28 - .L_27)
.L_27:
        /*009c*/ 	.word	0x00000000
        /*00a0*/ 	.short	0x0010
        /*00a2*/ 	.short	0x0054
        /*00a4*/ 	.byte	0x00, 0xf0, 0x11, 0x00


	//----- nvinfo : EIATTR_KPARAM_INFO
	.align		4
.L_28:
        /*00a8*/ 	.byte	0x04, 0x17
        /*00aa*/ 	.short	(.L_30 - .L_29)
.L_29:
        /*00ac*/ 	.word	0x00000000
        /*00b0*/ 	.short	0x000f
        /*00b2*/ 	.short	0x0050
        /*00b4*/ 	.byte	0x00, 0xf0, 0x11, 0x00


	//----- nvinfo : EIATTR_KPARAM_INFO
	.align		4
.L_30:
        /*00b8*/ 	.byte	0x04, 0x17
        /*00ba*/ 	.short	(.L_32 - .L_31)
.L_31:
        /*00bc*/ 	.word	0x00000000
        /*00c0*/ 	.short	0x000e
        /*00c2*/ 	.short	0x004c
        /*00c4*/ 	.byte	0x00, 0xf0, 0x11, 0x00


	//----- nvinfo : EIATTR_KPARAM_INFO
	.align		4
.L_32:
        /*00c8*/ 	.byte	0x04, 0x17
        /*00ca*/ 	.short	(.L_34 - .L_33)
.L_33:
        /*00cc*/ 	.word	0x00000000
        /*00d0*/ 	.short	0x000d
        /*00d2*/ 	.short	0x0048
        /*00d4*/ 	.byte	0x00, 0xf0, 0x11, 0x00


	//----- nvinfo : EIATTR_KPARAM_INFO
	.align		4
.L_34:
        /*00d8*/ 	.byte	0x04, 0x17
        /*00da*/ 	.short	(.L_36 - .L_35)
.L_35:
        /*00dc*/ 	.word	0x00000000
        /*00e0*/ 	.short	0x000c
        /*00e2*/ 	.short	0x0044
        /*00e4*/ 	.byte	0x00, 0xf0, 0x11, 0x00


	//----- nvinfo : EIATTR_KPARAM_INFO
	.align		4
.L_36:
        /*00e8*/ 	.byte	0x04, 0x17
        /*00ea*/ 	.short	(.L_38 - .L_37)
.L_37:
        /*00ec*/ 	.word	0x00000000
        /*00f0*/ 	.short	0x000b
        /*00f2*/ 	.short	0x0040
        /*00f4*/ 	.byte	0x00, 0xf0, 0x11, 0x00


	//----- nvinfo : EIATTR_KPARAM_INFO
	.align		4
.L_38:
        /*00f8*/ 	.byte	0x04, 0x17
        /*00fa*/ 	.short	(.L_40 - .L_39)
.L_39:
        /*00fc*/ 	.word	0x00000000
        /*0100*/ 	.short	0x000a
        /*0102*/ 	.short	0x003c
        /*0104*/ 	.byte	0x00, 0xf0, 0x11, 0x00


	//----- nvinfo : EIATTR_KPARAM_INFO
	.align		4
.L_40:
        /*0108*/ 	.byte	0x04, 0x17
        /*010a*/ 	.short	(.L_42 - .L_41)
.L_41:
        /*010c*/ 	.word	0x00000000
        /*0110*/ 	.short	0x0009
        /*0112*/ 	.short	0x0038
        /*0114*/ 	.byte	0x00, 0xf0, 0x11, 0x00


	//----- nvinfo : EIATTR_KPARAM_INFO
	.align		4
.L_42:
        /*0118*/ 	.byte	0x04, 0x17
        /*011a*/ 	.short	(.L_44 - .L_43)
.L_43:
        /*011c*/ 	.word	0x00000000
        /*0120*/ 	.short	0x0008
        /*0122*/ 	.short	0x0034
        /*0124*/ 	.byte	0x00, 0xf0, 0x11, 0x00


	//----- nvinfo : EIATTR_KPARAM_INFO
	.align		4
.L_44:
        /*0128*/ 	.byte	0x04, 0x17
        /*012a*/ 	.short	(.L_46 - .L_45)
.L_45:
        /*012c*/ 	.word	0x00000000
        /*0130*/ 	.short	0x0007
        /*0132*/ 	.short	0x0030
        /*0134*/ 	.byte	0x00, 0xf0, 0x11, 0x00


	//----- nvinfo : EIATTR_KPARAM_INFO
	.align		4
.L_46:
        /*0138*/ 	.byte	0x04, 0x17
        /*013a*/ 	.short	(.L_48 - .L_47)
.L_47:
        /*013c*/ 	.word	0x00000000
        /*0140*/ 	.short	0x0006
        /*0142*/ 	.short	0x002c
        /*0144*/ 	.byte	0x00, 0xf0, 0x11, 0x00


	//----- nvinfo : EIATTR_KPARAM_INFO
	.align		4
.L_48:
        /*0148*/ 	.byte	0x04, 0x17
        /*014a*/ 	.short	(.L_50 - .L_49)
.L_49:
        /*014c*/ 	.word	0x00000000
        /*0150*/ 	.short	0x0005
        /*0152*/ 	.short	0x0028
        /*0154*/ 	.byte	0x00, 0xf0, 0x11, 0x00


	//----- nvinfo : EIATTR_KPARAM_INFO
	.align		4
.L_50:
        /*0158*/ 	.byte	0x04, 0x17
        /*015a*/ 	.short	(.L_52 - .L_51)
.L_51:
        /*015c*/ 	.word	0x00000000
        /*0160*/ 	.short	0x0004
        /*0162*/ 	.short	0x0020
        /*0164*/ 	.byte	0x00, 0xf4, 0x21, 0x00


	//----- nvinfo : EIATTR_KPARAM_INFO
	.align		4
.L_52:
        /*0168*/ 	.byte	0x04, 0x17
        /*016a*/ 	.short	(.L_54 - .L_53)
.L_53:
        /*016c*/ 	.word	0x00000000
        /*0170*/ 	.short	0x0003
        /*0172*/ 	.short	0x0018
        /*0174*/ 	.byte	0x00, 0xf4, 0x21, 0x00


	//----- nvinfo : EIATTR_KPARAM_INFO
	.align		4
.L_54:
        /*0178*/ 	.byte	0x04, 0x17
        /*017a*/ 	.short	(.L_56 - .L_55)
.L_55:
        /*017c*/ 	.word	0x00000000
        /*0180*/ 	.short	0x0002
        /*0182*/ 	.short	0x0010
        /*0184*/ 	.byte	0x00, 0xf4, 0x21, 0x00


	//----- nvinfo : EIATTR_KPARAM_INFO
	.align		4
.L_56:
        /*0188*/ 	.byte	0x04, 0x17
        /*018a*/ 	.short	(.L_58 - .L_57)
.L_57:
        /*018c*/ 	.word	0x00000000
        /*0190*/ 	.short	0x0001
        /*0192*/ 	.short	0x0008
        /*0194*/ 	.byte	0x00, 0xf4, 0x21, 0x00


	//----- nvinfo : EIATTR_KPARAM_INFO
	.align		4
.L_58:
        /*0198*/ 	.byte	0x04, 0x17
        /*019a*/ 	.short	(.L_60 - .L_59)
.L_59:
        /*019c*/ 	.word	0x00000000
        /*01a0*/ 	.short	0x0000
        /*01a2*/ 	.short	0x0000
        /*01a4*/ 	.byte	0x00, 0xf4, 0x21, 0x00


	//----- nvinfo : EIATTR_SPARSE_MMA_MASK
	.align		4
.L_60:
        /*01a8*/ 	.byte	0x03, 0x50
        /*01aa*/ 	.short	0x0000


	//----- nvinfo : EIATTR_MAXREG_COUNT
	.align		4
        /*01ac*/ 	.byte	0x03, 0x1b
        /*01ae*/ 	.short	0x00ff


	//----- nvinfo : EIATTR_NUM_BARRIERS
	.align		4
        /*01b0*/ 	.byte	0x02, 0x4c
        /*01b2*/ 	.byte	0x01
	.zero		1


	//----- nvinfo : EIATTR_MERCURY_ISA_VERSION
	.align		4
        /*01b4*/ 	.byte	0x03, 0x5f
        /*01b6*/ 	.short	0x0101


	//----- nvinfo : EIATTR_COOP_GROUP_MASK_REGIDS
	.align		4
        /*01b8*/ 	.byte	0x04, 0x29
        /*01ba*/ 	.short	(.L_62 - .L_61)


	//   ....[0]....
.L_61:
        /*01bc*/ 	.word	0xffffffff


	//   ....[1]....
        /*01c0*/ 	.word	0xffffffff


	//   ....[2]....
        /*01c4*/ 	.word	0xffffffff


	//   ....[3]....
        /*01c8*/ 	.word	0xffffffff


	//   ....[4]....
        /*01cc*/ 	.word	0xffffffff


	//   ....[5]....
        /*01d0*/ 	.word	0xffffffff


	//   ....[6]....
        /*01d4*/ 	.word	0xffffffff


	//   ....[7]....
        /*01d8*/ 	.word	0xffffffff


	//   ....[8]....
        /*01dc*/ 	.word	0xffffffff


	//   ....[9]....
        /*01e0*/ 	.word	0xffffffff


	//   ....[10]....
        /*01e4*/ 	.word	0xffffffff


	//   ....[11]....
        /*01e8*/ 	.word	0xffffffff


	//   ....[12]....
        /*01ec*/ 	.word	0xffffffff


	//   ....[13]....
        /*01f0*/ 	.word	0xffffffff


	//   ....[14]....
        /*01f4*/ 	.word	0xffffffff


	//   ....[15]....
        /*01f8*/ 	.word	0xffffffff


	//----- nvinfo : EIATTR_COOP_GROUP_INSTR_OFFSETS
	.align		4
.L_62:
        /*01fc*/ 	.byte	0x04, 0x28
        /*01fe*/ 	.short	(.L_64 - .L_63)


	//   ....[0]....
.L_63:
        /*0200*/ 	.word	0x00002f50


	//   ....[1]....
        /*0204*/ 	.word	0x00003010


	//   ....[2]....
        /*0208*/ 	.word	0x00003190


	//   ....[3]....
        /*020c*/ 	.word	0x00003230


	//   ....[4]....
        /*0210*/ 	.word	0x00003a40


	//   ....[5]....
        /*0214*/ 	.word	0x00003a50


	//   ....[6]....
        /*0218*/ 	.word	0x00003a70


	//   ....[7]....
        /*021c*/ 	.word	0x00003a80


	//   ....[8]....
        /*0220*/ 	.word	0x00003c70


	//   ....[9]....
        /*0224*/ 	.word	0x00003c80


	//   ....[10]....
        /*0228*/ 	.word	0x00003cb0


	//   ....[11]....
        /*022c*/ 	.word	0x00003cc0


	//   ....[12]....
        /*0230*/ 	.word	0x000041d0


	//   ....[13]....
        /*0234*/ 	.word	0x000041e0


	//   ....[14]....
        /*0238*/ 	.word	0x00004220


	//   ....[15]....
        /*023c*/ 	.word	0x00004230


	//----- nvinfo : EIATTR_EXIT_INSTR_OFFSETS
	.align		4
.L_64:
        /*0240*/ 	.byte	0x04, 0x1c
        /*0242*/ 	.short	(.L_66 - .L_65)


	//   ....[0]....
.L_65:
        /*0244*/ 	.word	0x00006210


	//   ....[1]....
        /*0248*/ 	.word	0x00006240


	//----- nvinfo : EIATTR_REQNTID
	.align		4
.L_66:
        /*024c*/ 	.byte	0x04, 0x10
        /*024e*/ 	.short	(.L_68 - .L_67)
.L_67:
        /*0250*/ 	.word	0x00000080
        /*0254*/ 	.word	0x00000001
        /*0258*/ 	.word	0x00000001


	//----- nvinfo : EIATTR_CBANK_PARAM_SIZE
	.align		4
.L_68:
        /*025c*/ 	.byte	0x03, 0x19
        /*025e*/ 	.short	0x0088


	//----- nvinfo : EIATTR_PARAM_CBANK
	.align		4
        /*0260*/ 	.byte	0x04, 0x0a
        /*0262*/ 	.short	(.L_70 - .L_69)
	.align		4
.L_69:
        /*0264*/ 	.word	index@(.nv.constant0.attn_fwd)
        /*0268*/ 	.short	0x0210
        /*026a*/ 	.short	0x0088


	//----- nvinfo : EIATTR_SW_WAR
	.align		4
.L_70:
        /*026c*/ 	.byte	0x04, 0x36
        /*026e*/ 	.short	(.L_72 - .L_71)
.L_71:
        /*0270*/ 	.word	0x00000008
.L_72:


//--------------------- .nv.callgraph             --------------------------
	.section	.nv.callgraph,"",@"SHT_CUDA_CALLGRAPH"
	.align	4
	.sectionentsize	8
	.align		4
        /*0000*/ 	.word	0x00000000
	.align		4
        /*0004*/ 	.word	0xffffffff
	.align		4
        /*0008*/ 	.word	0x00000000
	.align		4
        /*000c*/ 	.word	0xfffffffe
	.align		4
        /*0010*/ 	.word	0x00000000
	.align		4
        /*0014*/ 	.word	0xfffffffd
	.align		4
        /*0018*/ 	.word	0x00000000
	.align		4
        /*001c*/ 	.word	0xfffffffc


//--------------------- .nv.constant4             --------------------------
	.section	.nv.constant4,"a",@progbits
	.align	8
	.align		8
.nv.constant4:
        /*0000*/ 	.dword	_$_str


//--------------------- .text.attn_fwd            --------------------------
	.section	.text.attn_fwd,"ax",@progbits
	.align	128
        .global         attn_fwd
        .type           attn_fwd,@function
        .size           attn_fwd,(.L_x_3 - attn_fwd)
        .other          attn_fwd,@"STO_CUDA_ENTRY STV_DEFAULT"
attn_fwd:
.text.attn_fwd:
[----:B------:R-:W0:Y:S01]  /*0000*/  LDC R1, c[0x0][0x28] ;  /* 0x00000a00ff017b82 */ /* 0x000e220000000800 */
[----:B------:R-:W1:Y:S07]  /*0010*/  S2R R49, SR_TID.X ;  /* 0x0000000000317919 */ /* 0x000e6e0000002100 */
[----:B------:R-:W2:Y:S01]  /*0020*/  S2UR UR13, SR_CTAID.Y ;  /* 0x00000000000d79c3 */ /* 0x000ea20000002600 */
[----:B------:R-:W-:Y:S01]  /*0030*/  ULDC.64 UR4, c[0x0][0x240] ;  /* 0x0000900000047ab9 */ /* 0x000fe20000000a00 */
[----:B------:R-:W-:Y:S01]  /*0040*/  ULDC.64 UR16, c[0x0][0x208] ;  /* 0x0000820000107ab9 */ /* 0x000fe20000000a00 */
[----:B------:R-:W3:Y:S05]  /*0050*/  S2R R0, SR_CTAID.X ;  /* 0x0000000000007919 */ /* 0x000eea0000002500 */
[----:B------:R-:W4:Y:S08]  /*0060*/  LDC.64 R50, c[0x0][0x210] ;  /* 0x00008400ff327b82 */ /* 0x000f300000000a00 */
[----:B------:R-:W5:Y:S01]  /*0070*/  LDC R54, c[0x0][0x248] ;  /* 0x00009200ff367b82 */ /* 0x000f620000000800 */
[----:B--2---:R-:W-:Y:S01]  /*0080*/  UIMAD UR4, UR13, UR4, URZ ;  /* 0x000000040d0472a4 */ /* 0x004fe2000f8e023f */
[----:B-1----:R-:W-:-:S02]  /*0090*/  LOP3.LUT R5, R49, 0x3f, RZ, 0xc0, !PT ;  /* 0x0000003f31057812 */ /* 0x002fc400078ec0ff */
[----:B------:R-:W-:Y:S02]  /*00a0*/  SHF.R.U32.HI R22, RZ, 0x6, R49 ;  /* 0x00000006ff167819 */ /* 0x000fe40000011631 */
[C---:B------:R-:W-:Y:S01]  /*00b0*/  LEA.HI R6, R49.reuse, 0xe, RZ, 0x1a ;  /* 0x0000000e31067811 */ /* 0x040fe200078fd0ff */
[----:B---3--:R-:W-:Y:S01]  /*00c0*/  IMAD R0, R0, 0x40, R5 ;  /* 0x0000004000007824 */ /* 0x008fe200078e0205 */
[----:B------:R-:W-:Y:S02]  /*00d0*/  SGXT.U32 R22, R22, 0x1 ;  /* 0x000000011616781a */ /* 0x000fe40000000000 */
[C---:B------:R-:W-:Y:S01]  /*00e0*/  LEA.HI R4, R49.reuse, 0x1e, RZ, 0x1a ;  /* 0x0000001e31047811 */ /* 0x040fe200078fd0ff */
[----:B------:R-:W-:Y:S01]  /*00f0*/  IMAD R3, R0, UR5, RZ ;  /* 0x0000000500037c24 */ /* 0x000fe2000f8e02ff */
[----:B------:R-:W-:Y:S01]  /*0100*/  USHF.R.S32.HI UR5, URZ, 0x1f, UR4 ;  /* 0x0000001f3f057899 */ /* 0x000fe20008011404 */
[-C--:B-----5:R-:W-:Y:S01]  /*0110*/  IMAD R9, R6, R54.reuse, RZ ;  /* 0x0000003606097224 */ /* 0x0a0fe200078e02ff */
[----:B------:R-:W-:Y:S01]  /*0120*/  LEA.HI R8, R49, 0x2e, RZ, 0x1a ;  /* 0x0000002e31087811 */ /* 0x000fe200078fd0ff */
[----:B------:R-:W-:Y:S01]  /*0130*/  IMAD R12, R4, R54, RZ ;  /* 0x00000036040c7224 */ /* 0x000fe200078e02ff */
[----:B----4-:R-:W-:-:S02]  /*0140*/  IADD3 R50, P0, P1, R3, UR4, R50 ;  /* 0x0000000403327c10 */ /* 0x010fc4000f91e032 */
[----:B------:R-:W-:Y:S01]  /*0150*/  SHF.R.S32.HI R2, RZ, 0x1f, R3 ;  /* 0x0000001fff027819 */ /* 0x000fe20000011403 */
[----:B------:R-:W-:-:S03]  /*0160*/  IMAD R3, R22, R54, RZ ;  /* 0x0000003616037224 */ /* 0x000fc600078e02ff */
[----:B------:R-:W-:Y:S01]  /*0170*/  IADD3.X R52, R2, UR5, R51, P0, P1 ;  /* 0x0000000502347c10 */ /* 0x000fe200087e2433 */
[----:B------:R-:W-:Y:S01]  /*0180*/  IMAD R7, R54, 0x2, R3 ;  /* 0x0000000236077824 */ /* 0x000fe200078e0203 */
[----:B------:R-:W-:Y:S01]  /*0190*/  IADD3 R2, P0, R3, R50, RZ ;  /* 0x0000003203027210 */ /* 0x000fe20007f1e0ff */
[----:B------:R-:W-:-:S03]  /*01a0*/  IMAD R13, R8, R54, RZ ;  /* 0x00000036080d7224 */ /* 0x000fc600078e02ff */
[----:B------:R-:W-:Y:S02]  /*01b0*/  LEA.HI.X.SX32 R3, R3, R52, 0x1, P0 ;  /* 0x0000003403037211 */ /* 0x000fe400000f0eff */
[-C--:B------:R-:W-:Y:S02]  /*01c0*/  IADD3 R10, P1, R7, R50.reuse, RZ ;  /* 0x00000032070a7210 */ /* 0x080fe40007f3e0ff */
[----:B------:R-:W-:Y:S01]  /*01d0*/  IADD3 R14, P0, R9, R50, RZ ;  /* 0x00000032090e7210 */ /* 0x000fe20007f1e0ff */
[----:B------:R1:W2:Y:S01]  /*01e0*/  LDG.E.U8 R23, desc[UR16][R2.64] ;  /* 0x0000001002177981 */ /* 0x0002a2000c1e1100 */
[-C--:B------:R-:W-:Y:S01]  /*01f0*/  LEA.HI.X.SX32 R11, R7, R52.reuse, 0x1, P1 ;  /* 0x00000034070b7211 */ /* 0x080fe200008f0eff */
[----:B------:R-:W-:Y:S01]  /*0200*/  IMAD R7, R54, 0x2, R7 ;  /* 0x0000000236077824 */ /* 0x000fe200078e0207 */
[----:B------:R-:W-:Y:S02]  /*0210*/  LEA.HI.X.SX32 R15, R9, R52, 0x1, P0 ;  /* 0x00000034090f7211 */ /* 0x000fe400000f0eff */
[-C--:B------:R-:W-:Y:S01]  /*0220*/  IADD3 R16, P1, R12, R50.reuse, RZ ;  /* 0x000000320c107210 */ /* 0x080fe20007f3e0ff */
[----:B------:R3:W4:Y:S01]  /*0230*/  LDG.E.U8 R25, desc[UR16][R10.64] ;  /* 0x000000100a197981 */ /* 0x000722000c1e1100 */
[----:B------:R-:W-:-:S02]  /*0240*/  IADD3 R18, P0, R13, R50, RZ ;  /* 0x000000320d127210 */ /* 0x000fc40007f1e0ff */
[-C--:B------:R-:W-:Y:S01]  /*0250*/  LEA.HI.X.SX32 R17, R12, R52.reuse, 0x1, P1 ;  /* 0x000000340c117211 */ /* 0x080fe200008f0eff */
[----:B-1----:R-:W-:Y:S01]  /*0260*/  IMAD R3, R54, 0x2, R7 ;  /* 0x0000000236037824 */ /* 0x002fe200078e0207 */
[----:B------:R-:W-:Y:S01]  /*0270*/  LEA.HI.X.SX32 R19, R13, R52, 0x1, P0 ;  /* 0x000000340d137211 */ /* 0x000fe200000f0eff */
[----:B------:R1:W5:Y:S01]  /*0280*/  LDG.E.U8 R31, desc[UR16][R14.64] ;  /* 0x000000100e1f7981 */ /* 0x000362000c1e1100 */
[----:B------:R-:W-:-:S03]  /*0290*/  IADD3 R12, P0, R7, R50, RZ ;  /* 0x00000032070c7210 */ /* 0x000fc60007f1e0ff */
[----:B------:R0:W5:Y:S01]  /*02a0*/  LDG.E.U8 R39, desc[UR16][R16.64] ;  /* 0x0000001010277981 */ /* 0x000162000c1e1100 */
[----:B------:R-:W-:Y:S01]  /*02b0*/  LEA.HI.X.SX32 R13, R7, R52, 0x1, P0 ;  /* 0x00000034070d7211 */ /* 0x000fe200000f0eff */
[C---:B------:R-:W-:Y:S01]  /*02c0*/  IMAD R7, R54.reuse, 0x2, R3 ;  /* 0x0000000236077824 */ /* 0x040fe200078e0203 */
[C---:B------:R-:W-:Y:S01]  /*02d0*/  IADD3 R2, P0, R3.reuse, R50, RZ ;  /* 0x0000003203027210 */ /* 0x040fe20007f1e0ff */
[----:B------:R-:W5:Y:S02]  /*02e0*/  LDG.E.U8 R47, desc[UR16][R18.64] ;  /* 0x00000010122f7981 */ /* 0x000f64000c1e1100 */
[----:B------:R-:W-:Y:S01]  /*02f0*/  IMAD R9, R54, 0x2, R7 ;  /* 0x0000000236097824 */ /* 0x000fe200078e0207 */
[----:B------:R-:W-:Y:S01]  /*0300*/  LEA.HI.X.SX32 R3, R3, R52, 0x1, P0 ;  /* 0x0000003403037211 */ /* 0x000fe200000f0eff */
[----:B------:R-:W5:Y:S01]  /*0310*/  LDG.E.U8 R26, desc[UR16][R12.64] ;  /* 0x000000100c1a7981 */ /* 0x000f62000c1e1100 */
[----:B---3--:R-:W-:-:S03]  /*0320*/  IADD3 R10, P0, R7, R50, RZ ;  /* 0x00000032070a7210 */ /* 0x008fc60007f1e0ff */
[----:B------:R3:W5:Y:S01]  /*0330*/  LDG.E.U8 R27, desc[UR16][R2.64] ;  /* 0x00000010021b7981 */ /* 0x000762000c1e1100 */
[----:B------:R-:W-:Y:S01]  /*0340*/  LEA.HI.X.SX32 R11, R7, R52, 0x1, P0 ;  /* 0x00000034070b7211 */ /* 0x000fe200000f0eff */
[----:B------:R-:W-:Y:S01]  /*0350*/  IMAD R7, R54, 0x2, R9 ;  /* 0x0000000236077824 */ /* 0x000fe200078e0209 */
[----:B-1----:R-:W-:-:S03]  /*0360*/  IADD3 R14, P0, R9, R50, RZ ;  /* 0x00000032090e7210 */ /* 0x002fc60007f1e0ff */
[----:B------:R1:W5:Y:S01]  /*0370*/  LDG.E.U8 R28, desc[UR16][R10.64] ;  /* 0x000000100a1c7981 */ /* 0x000362000c1e1100 */
[----:B------:R-:W-:Y:S01]  /*0380*/  LEA.HI.X.SX32 R15, R9, R52, 0x1, P0 ;  /* 0x00000034090f7211 */ /* 0x000fe200000f0eff */
[----:B------:R-:W-:Y:S01]  /*0390*/  IMAD R9, R54, 0x4, R7 ;  /* 0x0000000436097824 */ /* 0x000fe200078e0207 */
[----:B0-----:R-:W-:-:S03]  /*03a0*/  IADD3 R16, P0, R7, R50, RZ ;  /* 0x0000003207107210 */ /* 0x001fc60007f1e0ff */
[C---:B------:R-:W-:Y:S01]  /*03b0*/  IMAD R20, R54.reuse, 0x2, R9 ;  /* 0x0000000236147824 */ /* 0x040fe200078e0209 */
[----:B------:R-:W-:Y:S01]  /*03c0*/  LEA.HI.X.SX32 R17, R7, R52, 0x1, P0 ;  /* 0x0000003407117211 */ /* 0x000fe200000f0eff */
[----:B------:R0:W5:Y:S02]  /*03d0*/  LDG.E.U8 R29, desc[UR16][R14.64] ;  /* 0x000000100e1d7981 */ /* 0x000164000c1e1100 */
[----:B---3--:R-:W-:Y:S01]  /*03e0*/  IMAD R3, R54, 0x2, R20 ;  /* 0x0000000236037824 */ /* 0x008fe200078e0214 */
[-C--:B------:R-:W-:Y:S01]  /*03f0*/  IADD3 R12, P0, R20, R50.reuse, RZ ;  /* 0x00000032140c7210 */ /* 0x080fe20007f1e0ff */
[----:B------:R3:W5:Y:S01]  /*0400*/  LDG.E.U8 R30, desc[UR16][R16.64] ;  /* 0x00000010101e7981 */ /* 0x000762000c1e1100 */
[C---:B------:R-:W-:Y:S01]  /*0410*/  IADD3 R18, P1, R9.reuse, R50, RZ ;  /* 0x0000003209127210 */ /* 0x040fe20007f3e0ff */
[----:B------:R-:W-:Y:S01]  /*0420*/  IMAD R7, R54, 0x2, R3 ;  /* 0x0000000236077824 */ /* 0x000fe200078e0203 */
[-C--:B------:R-:W-:Y:S02]  /*0430*/  LEA.HI.X.SX32 R13, R20, R52.reuse, 0x1, P0 ;  /* 0x00000034140d7211 */ /* 0x080fe400000f0eff */
[----:B------:R-:W-:Y:S01]  /*0440*/  LEA.HI.X.SX32 R19, R9, R52, 0x1, P1 ;  /* 0x0000003409137211 */ /* 0x000fe200008f0eff */
[C---:B------:R-:W-:Y:S01]  /*0450*/  IMAD R9, R54.reuse, 0x2, R7 ;  /* 0x0000000236097824 */ /* 0x040fe200078e0207 */
[C---:B------:R-:W-:Y:S01]  /*0460*/  IADD3 R2, P0, R3.reuse, R50, RZ ;  /* 0x0000003203027210 */ /* 0x040fe20007f1e0ff */
[----:B------:R3:W5:Y:S02]  /*0470*/  LDG.E.U8 R33, desc[UR16][R12.64] ;  /* 0x000000100c217981 */ /* 0x000764000c1e1100 */
[----:B------:R-:W-:Y:S01]  /*0480*/  IMAD R20, R54, 0x2, R9 ;  /* 0x0000000236147824 */ /* 0x000fe200078e0209 */
[----:B------:R-:W-:Y:S01]  /*0490*/  LEA.HI.X.SX32 R3, R3, R52, 0x1, P0 ;  /* 0x0000003403037211 */ /* 0x000fe200000f0eff */
[----:B------:R-:W5:Y:S01]  /*04a0*/  LDG.E.U8 R32, desc[UR16][R18.64] ;  /* 0x0000001012207981 */ /* 0x000f62000c1e1100 */
[----:B-1----:R-:W-:-:S02]  /*04b0*/  IADD3 R10, P0, R7, R50, RZ ;  /* 0x00000032070a7210 */ /* 0x002fc40007f1e0ff */
[----:B0-----:R-:W-:Y:S01]  /*04c0*/  IADD3 R14, P1, R9, R50, RZ ;  /* 0x00000032090e7210 */ /* 0x001fe20007f3e0ff */
[----:B------:R0:W5:Y:S01]  /*04d0*/  LDG.E.U8 R34, desc[UR16][R2.64] ;  /* 0x0000001002227981 */ /* 0x000162000c1e1100 */
[----:B------:R-:W-:Y:S01]  /*04e0*/  LEA.HI.X.SX32 R11, R7, R52, 0x1, P0 ;  /* 0x00000034070b7211 */ /* 0x000fe200000f0eff */
[----:B------:R-:W-:Y:S01]  /*04f0*/  IMAD R7, R54, 0x2, R20 ;  /* 0x0000000236077824 */ /* 0x000fe200078e0214 */
[C---:B---3--:R-:W-:Y:S02]  /*0500*/  IADD3 R16, P0, R20.reuse, R50, RZ ;  /* 0x0000003214107210 */ /* 0x048fe40007f1e0ff */
[-C--:B------:R-:W-:Y:S01]  /*0510*/  LEA.HI.X.SX32 R15, R9, R52.reuse, 0x1, P1 ;  /* 0x00000034090f7211 */ /* 0x080fe200008f0eff */
[----:B------:R1:W3:Y:S01]  /*0520*/  LDG.E.U8 R35, desc[UR16][R10.64] ;  /* 0x000000100a237981 */ /* 0x0002e2000c1e1100 */
[----:B------:R-:W-:Y:S01]  /*0530*/  LEA.HI.X.SX32 R17, R20, R52, 0x1, P0 ;  /* 0x0000003414117211 */ /* 0x000fe200000f0eff */
[C---:B------:R-:W-:Y:S01]  /*0540*/  IMAD R9, R54.reuse, 0x4, R7 ;  /* 0x0000000436097824 */ /* 0x040fe200078e0207 */
[C---:B------:R-:W-:Y:S01]  /*0550*/  IADD3 R12, P0, R7.reuse, R50, RZ ;  /* 0x00000032070c7210 */ /* 0x040fe20007f1e0ff */
[----:B------:R1:W3:Y:S03]  /*0560*/  LDG.E.U8 R36, desc[UR16][R14.64] ;  /* 0x000000100e247981 */ /* 0x0002e6000c1e1100 */
[----:B------:R-:W-:Y:S01]  /*0570*/  LEA.HI.X.SX32 R13, R7, R52, 0x1, P0 ;  /* 0x00000034070d7211 */ /* 0x000fe200000f0eff */
[C---:B------:R-:W-:Y:S01]  /*0580*/  IMAD R7, R54.reuse, 0x2, R9 ;  /* 0x0000000236077824 */ /* 0x040fe200078e0209 */
[-C--:B0-----:R-:W-:Y:S01]  /*0590*/  IADD3 R2, P0, R9, R50.reuse, RZ ;  /* 0x0000003209027210 */ /* 0x081fe20007f1e0ff */
[----:B------:R-:W3:Y:S02]  /*05a0*/  LDG.E.U8 R37, desc[UR16][R16.64] ;  /* 0x0000001010257981 */ /* 0x000ee4000c1e1100 */
[----:B------:R-:W-:Y:S01]  /*05b0*/  IMAD R20, R54, 0x2, R7 ;  /* 0x0000000236147824 */ /* 0x000fe200078e0207 */
[----:B------:R-:W-:Y:S01]  /*05c0*/  IADD3 R18, P1, R7, R50, RZ ;  /* 0x0000003207127210 */ /* 0x000fe20007f3e0ff */
[----:B------:R0:W3:Y:S01]  /*05d0*/  LDG.E.U8 R38, desc[UR16][R12.64] ;  /* 0x000000100c267981 */ /* 0x0000e2000c1e1100 */
[----:B------:R-:W-:-:S02]  /*05e0*/  LEA.HI.X.SX32 R3, R9, R52, 0x1, P0 ;  /* 0x0000003409037211 */ /* 0x000fc400000f0eff */
[----:B------:R-:W-:Y:S01]  /*05f0*/  LEA.HI.X.SX32 R19, R7, R52, 0x1, P1 ;  /* 0x0000003407137211 */ /* 0x000fe200008f0eff */
[----:B------:R-:W-:Y:S01]  /*0600*/  IMAD R7, R54, 0x2, R20 ;  /* 0x0000000236077824 */ /* 0x000fe200078e0214 */
[C---:B-1----:R-:W-:Y:S01]  /*0610*/  IADD3 R10, P0, R20.reuse, R50, RZ ;  /* 0x00000032140a7210 */ /* 0x042fe20007f1e0ff */
[----:B------:R1:W3:Y:S03]  /*0620*/  LDG.E.U8 R40, desc[UR16][R2.64] ;  /* 0x0000001002287981 */ /* 0x0002e6000c1e1100 */
[----:B------:R-:W-:Y:S01]  /*0630*/  LEA.HI.X.SX32 R11, R20, R52, 0x1, P0 ;  /* 0x00000034140b7211 */ /* 0x000fe200000f0eff */
[C---:B------:R-:W-:Y:S01]  /*0640*/  IMAD R9, R54.reuse, 0x2, R7 ;  /* 0x0000000236097824 */ /* 0x040fe200078e0207 */
[C---:B------:R-:W-:Y:S01]  /*0650*/  IADD3 R14, P0, R7.reuse, R50, RZ ;  /* 0x00000032070e7210 */ /* 0x040fe20007f1e0ff */
[----:B------:R-:W3:Y:S03]  /*0660*/  LDG.E.U8 R41, desc[UR16][R18.64] ;  /* 0x0000001012297981 */ /* 0x000ee6000c1e1100 */
[----:B------:R-:W-:Y:S01]  /*0670*/  LEA.HI.X.SX32 R15, R7, R52, 0x1, P0 ;  /* 0x00000034070f7211 */ /* 0x000fe200000f0eff */
[C---:B------:R-:W-:Y:S01]  /*0680*/  IMAD R7, R54.reuse, 0x2, R9 ;  /* 0x0000000236077824 */ /* 0x040fe200078e0209 */
[-C--:B0-----:R-:W-:Y:S01]  /*0690*/  IADD3 R12, P0, R9, R50.reuse, RZ ;  /* 0x00000032090c7210 */ /* 0x081fe20007f1e0ff */
[----:B------:R0:W3:Y:S02]  /*06a0*/  LDG.E.U8 R42, desc[UR16][R10.64] ;  /* 0x000000100a2a7981 */ /* 0x0000e4000c1e1100 */
[----:B------:R-:W-:Y:S01]  /*06b0*/  IMAD R20, R54, 0x2, R7 ;  /* 0x0000000236147824 */ /* 0x000fe200078e0207 */
[----:B------:R-:W-:Y:S01]  /*06c0*/  IADD3 R16, P1, R7, R50, RZ ;  /* 0x0000003207107210 */ /* 0x000fe20007f3e0ff */
[----:B------:R-:W3:Y:S01]  /*06d0*/  LDG.E.U8 R43, desc[UR16][R14.64] ;  /* 0x000000100e2b7981 */ /* 0x000ee2000c1e1100 */
[----:B------:R-:W-:-:S02]  /*06e0*/  LEA.HI.X.SX32 R13, R9, R52, 0x1, P0 ;  /* 0x00000034090d7211 */ /* 0x000fc400000f0eff */
[----:B------:R-:W-:Y:S01]  /*06f0*/  LEA.HI.X.SX32 R17, R7, R52, 0x1, P1 ;  /* 0x0000003407117211 */ /* 0x000fe200008f0eff */
[----:B------:R-:W-:Y:S01]  /*0700*/  IMAD R7, R54, 0x4, R20 ;  /* 0x0000000436077824 */ /* 0x000fe200078e0214 */
[----:B-1----:R-:W-:Y:S01]  /*0710*/  IADD3 R2, P0, R20, R50, RZ ;  /* 0x0000003214027210 */ /* 0x002fe20007f1e0ff */
[----:B------:R1:W3:Y:S02]  /*0720*/  LDG.E.U8 R44, desc[UR16][R12.64] ;  /* 0x000000100c2c7981 */ /* 0x0002e4000c1e1100 */
[----:B------:R-:W-:Y:S01]  /*0730*/  IMAD R9, R54, 0x2, R7 ;  /* 0x0000000236097824 */ /* 0x000fe200078e0207 */
[----:B------:R-:W-:Y:S01]  /*0740*/  LEA.HI.X.SX32 R3, R20, R52, 0x1, P0 ;  /* 0x0000003414037211 */ /* 0x000fe200000f0eff */
[----:B------:R-:W3:Y:S01]  /*0750*/  LDG.E.U8 R45, desc[UR16][R16.64] ;  /* 0x00000010102d7981 */ /* 0x000ee2000c1e1100 */
[----:B0-----:R-:W-:Y:S02]  /*0760*/  IADD3 R10, P0, R7, R50, RZ ;  /* 0x00000032070a7210 */ /* 0x001fe40007f1e0ff */
[----:B------:R-:W-:Y:S01]  /*0770*/  LEA.HI R24, R49, 0x3e, RZ, 0x1a ;  /* 0x0000003e31187811 */ /* 0x000fe200078fd0ff */
[----:B------:R0:W3:Y:S01]  /*0780*/  LDG.E.U8 R46, desc[UR16][R2.64] ;  /* 0x00000010022e7981 */ /* 0x0000e2000c1e1100 */
[----:B------:R-:W-:Y:S01]  /*0790*/  LEA.HI.X.SX32 R11, R7, R52, 0x1, P0 ;  /* 0x00000034070b7211 */ /* 0x000fe200000f0eff */
[----:B------:R-:W-:Y:S01]  /*07a0*/  IMAD R7, R54, 0x2, R9 ;  /* 0x0000000236077824 */ /* 0x000fe200078e0209 */
[----:B------:R-:W-:Y:S01]  /*07b0*/  IADD3 R18, P0, R9, R50, RZ ;  /* 0x0000003209127210 */ /* 0x000fe20007f1e0ff */
[----:B------:R-:W-:-:S02]  /*07c0*/  IMAD R21, R24, R54, RZ ;  /* 0x0000003618157224 */ /* 0x000fc400078e02ff */
[----:B------:R0:W3:Y:S01]  /*07d0*/  LDG.E.U8 R48, desc[UR16][R10.64] ;  /* 0x000000100a307981 */ /* 0x0000e2000c1e1100 */
[----:B------:R-:W-:Y:S01]  /*07e0*/  LEA.HI.X.SX32 R19, R9, R52, 0x1, P0 ;  /* 0x0000003409137211 */ /* 0x000fe200000f0eff */
[C---:B------:R-:W-:Y:S01]  /*07f0*/  IMAD R9, R54.reuse, 0x2, R7 ;  /* 0x0000000236097824 */ /* 0x040fe200078e0207 */
[-C--:B-1----:R-:W-:Y:S02]  /*0800*/  IADD3 R12, P0, R7, R50.reuse, RZ ;  /* 0x00000032070c7210 */ /* 0x082fe40007f1e0ff */
[----:B------:R-:W-:Y:S01]  /*0810*/  IADD3 R20, P2, R21, R50, RZ ;  /* 0x0000003215147210 */ /* 0x000fe20007f5e0ff */
[----:B------:R-:W3:Y:S01]  /*0820*/  LDG.E.U8 R18, desc[UR16][R18.64] ;  /* 0x0000001012127981 */ /* 0x000ee2000c1e1100 */
[----:B------:R-:W-:Y:S01]  /*0830*/  LEA.HI.X.SX32 R13, R7, R52, 0x1, P0 ;  /* 0x00000034070d7211 */ /* 0x000fe200000f0eff */
[C---:B------:R-:W-:Y:S01]  /*0840*/  IMAD R7, R54.reuse, 0x2, R9 ;  /* 0x0000000236077824 */ /* 0x040fe200078e0209 */
[----:B------:R-:W-:Y:S02]  /*0850*/  IADD3 R14, P0, R9, R50, RZ ;  /* 0x00000032090e7210 */ /* 0x000fe40007f1e0ff */
[-C--:B------:R-:W-:Y:S01]  /*0860*/  LEA.HI.X.SX32 R21, R21, R52.reuse, 0x1, P2 ;  /* 0x0000003415157211 */ /* 0x080fe200010f0eff */
[----:B------:R-:W3:Y:S01]  /*0870*/  LDG.E.U8 R12, desc[UR16][R12.64] ;  /* 0x000000100c0c7981 */ /* 0x000ee2000c1e1100 */
[----:B------:R-:W-:Y:S01]  /*0880*/  LEA.HI.X.SX32 R15, R9, R52, 0x1, P0 ;  /* 0x00000034090f7211 */ /* 0x000fe200000f0eff */
[C---:B------:R-:W-:Y:S01]  /*0890*/  IMAD R9, R54.reuse, 0x2, R7 ;  /* 0x0000000236097824 */ /* 0x040fe200078e0207 */
[C---:B0-----:R-:W-:Y:S01]  /*08a0*/  IADD3 R2, P0, R7.reuse, R50, RZ ;  /* 0x0000003207027210 */ /* 0x041fe20007f1e0ff */
[----:B------:R-:W3:Y:S02]  /*08b0*/  LDG.E.U8 R20, desc[UR16][R20.64] ;  /* 0x0000001014147981 */ /* 0x000ee4000c1e1100 */
[----:B------:R-:W-:Y:S01]  /*08c0*/  IMAD R17, R54, 0x2, R9 ;  /* 0x0000000236117824 */ /* 0x000fe200078e0209 */
[----:B------:R-:W-:Y:S01]  /*08d0*/  LEA.HI.X.SX32 R3, R7, R52, 0x1, P0 ;  /* 0x0000003407037211 */ /* 0x000fe200000f0eff */
[----:B------:R-:W3:Y:S01]  /*08e0*/  LDG.E.U8 R14, desc[UR16][R14.64] ;  /* 0x000000100e0e7981 */ /* 0x000ee2000c1e1100 */
[----:B------:R-:W-:-:S02]  /*08f0*/  IADD3 R10, P1, R9, R50, RZ ;  /* 0x00000032090a7210 */ /* 0x000fc40007f3e0ff */
[----:B------:R-:W-:Y:S02]  /*0900*/  IADD3 R16, P0, R17, R50, RZ ;  /* 0x0000003211107210 */ /* 0x000fe40007f1e0ff */
[-C--:B------:R-:W-:Y:S01]  /*0910*/  LEA.HI.X.SX32 R11, R9, R52.reuse, 0x1, P1 ;  /* 0x00000034090b7211 */ /* 0x080fe200008f0eff */
[----:B------:R0:W3:Y:S01]  /*0920*/  LDG.E.U8 R3, desc[UR16][R2.64] ;  /* 0x0000001002037981 */ /* 0x0000e2000c1e1100 */
[----:B------:R-:W-:-:S03]  /*0930*/  LEA.HI.X.SX32 R17, R17, R52, 0x1, P0 ;  /* 0x0000003411117211 */ /* 0x000fc600000f0eff */
[----:B------:R-:W3:Y:S04]  /*0940*/  LDG.E.U8 R10, desc[UR16][R10.64] ;  /* 0x000000100a0a7981 */ /* 0x000ee8000c1e1100 */
[----:B------:R-:W3:Y:S01]  /*0950*/  LDG.E.U8 R16, desc[UR16][R16.64] ;  /* 0x0000001010107981 */ /* 0x000ee2000c1e1100 */
[----:B------:R-:W1:Y:S01]  /*0960*/  S2UR UR12, SR_CgaCtaId ;  /* 0x00000000000c79c3 */ /* 0x000e620000008800 */
[----:B------:R-:W-:-:S05]  /*0970*/  IMAD.SHL.U32 R7, R49, 0x8, RZ ;  /* 0x0000000831077824 */ /* 0x000fca00078e00ff */
[----:B------:R-:W-:Y:S01]  /*0980*/  LOP3.LUT R50, R7, 0x30, RZ, 0xc0, !PT ;  /* 0x0000003007327812 */ /* 0x000fe200078ec0ff */
[----:B------:R-:W-:-:S04]  /*0990*/  UMOV UR4, 0x400 ;  /* 0x0000040000047882 */ /* 0x000fc80000000000 */
[----:B------:R-:W-:-:S05]  /*09a0*/  IMAD R7, R5, 0x40, R50 ;  /* 0x0000004005077824 */ /* 0x000fca00078e0232 */
[----:B------:R-:W-:Y:S01]  /*09b0*/  LOP3.LUT R50, R7, R22, RZ, 0xfc, !PT ;  /* 0x0000001607327212 */ /* 0x000fe200078efcff */
[----:B-1----:R-:W-:-:S03]  /*09c0*/  ULEA UR12, UR12, UR4, 0x18 ;  /* 0x000000040c0c7291 */ /* 0x002fc6000f8ec03f */
[C---:B0-----:R-:W-:Y:S02]  /*09d0*/  LOP3.LUT R2, R50.reuse, 0x10, RZ, 0x3c, !PT ;  /* 0x0000001032027812 */ /* 0x041fe400078e3cff */
[C---:B------:R-:W-:Y:S02]  /*09e0*/  LOP3.LUT R7, R50.reuse, 0x20, RZ, 0x3c, !PT ;  /* 0x0000002032077812 */ /* 0x040fe400078e3cff */
[----:B------:R-:W-:Y:S01]  /*09f0*/  LOP3.LUT R9, R50, 0x30, RZ, 0x3c, !PT ;  /* 0x0000003032097812 */ /* 0x000fe200078e3cff */
[----:B------:R-:W-:Y:S01]  /*0a00*/  IMAD.MOV.U32 R161, RZ, RZ, -0x800000 ;  /* 0xff800000ffa17424 */ /* 0x000fe200078e00ff */
[----:B------:R-:W-:Y:S01]  /*0a10*/  CS2R R56, SRZ ;  /* 0x0000000000387805 */ /* 0x000fe2000001ff00 */
[----:B------:R-:W-:Y:S01]  /*0a20*/  IMAD.MOV.U32 R211, RZ, RZ, 0x3f800000 ;  /* 0x3f800000ffd37424 */ /* 0x000fe200078e00ff */
[----:B------:R-:W-:Y:S01]  /*0a30*/  CS2R R58, SRZ ;  /* 0x00000000003a7805 */ /* 0x000fe2000001ff00 */
[----:B------:R-:W-:Y:S01]  /*0a40*/  IMAD.MOV.U32 R212, RZ, RZ, 0x3f800000 ;  /* 0x3f800000ffd47424 */ /* 0x000fe200078e00ff */
[----:B------:R-:W-:Y:S01]  /*0a50*/  CS2R R60, SRZ ;  /* 0x00000000003c7805 */ /* 0x000fe2000001ff00 */
[----:B------:R-:W-:Y:S01]  /*0a60*/  IMAD.MOV.U32 R156, RZ, RZ, -0x800000 ;  /* 0xff800000ff9c7424 */ /* 0x000fe200078e00ff */
[----:B------:R-:W-:-:S02]  /*0a70*/  CS2R R62, SRZ ;  /* 0x00000000003e7805 */ /* 0x000fc4000001ff00 */
[----:B------:R-:W-:Y:S02]  /*0a80*/  CS2R R64, SRZ ;  /* 0x0000000000407805 */ /* 0x000fe4000001ff00 */
[----:B------:R-:W-:Y:S02]  /*0a90*/  CS2R R66, SRZ ;  /* 0x0000000000427805 */ /* 0x000fe4000001ff00 */
[----:B------:R-:W-:Y:S02]  /*0aa0*/  CS2R R68, SRZ ;  /* 0x0000000000447805 */ /* 0x000fe4000001ff00 */
[----:B------:R-:W-:Y:S02]  /*0ab0*/  CS2R R70, SRZ ;  /* 0x0000000000467805 */ /* 0x000fe4000001ff00 */
[----:B------:R-:W-:Y:S02]  /*0ac0*/  CS2R R72, SRZ ;  /* 0x0000000000487805 */ /* 0x000fe4000001ff00 */
[----:B------:R-:W-:-:S02]  /*0ad0*/  CS2R R74, SRZ ;  /* 0x00000000004a7805 */ /* 0x000fc4000001ff00 */
[----:B------:R-:W-:Y:S02]  /*0ae0*/  CS2R R76, SRZ ;  /* 0x00000000004c7805 */ /* 0x000fe4000001ff00 */
[----:B------:R-:W-:Y:S02]  /*0af0*/  CS2R R78, SRZ ;  /* 0x00000000004e7805 */ /* 0x000fe4000001ff00 */
[----:B------:R-:W-:Y:S02]  /*0b00*/  CS2R R80, SRZ ;  /* 0x0000000000507805 */ /* 0x000fe4000001ff00 */
[----:B------:R-:W-:Y:S02]  /*0b10*/  CS2R R82, SRZ ;  /* 0x0000000000527805 */ /* 0x000fe4000001ff00 */
[----:B------:R-:W-:Y:S02]  /*0b20*/  CS2R R84, SRZ ;  /* 0x0000000000547805 */ /* 0x000fe4000001ff00 */
[----:B------:R-:W-:Y:S01]  /*0b30*/  CS2R R86, SRZ ;  /* 0x0000000000567805 */ /* 0x000fe2000001ff00 */
[----:B--2---:R-:W-:Y:S04]  /*0b40*/  STS.U8 [R50+UR12], R23 ;  /* 0x0000001732007988 */ /* 0x004fe8000800000c */
[----:B----4-:R-:W-:Y:S04]  /*0b50*/  STS.U8 [R50+UR12+0x2], R25 ;  /* 0x0000021932007988 */ /* 0x010fe8000800000c */
[----:B-----5:R-:W-:Y:S04]  /*0b60*/  STS.U8 [R50+UR12+0xe], R31 ;  /* 0x00000e1f32007988 */ /* 0x020fe8000800000c */
[----:B------:R-:W-:Y:S04]  /*0b70*/  STS.U8 [R50+UR12+0x4], R26 ;  /* 0x0000041a32007988 */ /* 0x000fe8000800000c */
[----:B------:R-:W-:Y:S04]  /*0b80*/  STS.U8 [R50+UR12+0x6], R27 ;  /* 0x0000061b32007988 */ /* 0x000fe8000800000c */
[----:B------:R-:W-:Y:S04]  /*0b90*/  STS.U8 [R50+UR12+0x8], R28 ;  /* 0x0000081c32007988 */ /* 0x000fe8000800000c */
[----:B------:R-:W-:Y:S04]  /*0ba0*/  STS.U8 [R50+UR12+0xa], R29 ;  /* 0x00000a1d32007988 */ /* 0x000fe8000800000c */
[----:B------:R-:W-:Y:S04]  /*0bb0*/  STS.U8 [R50+UR12+0xc], R30 ;  /* 0x00000c1e32007988 */ /* 0x000fe8000800000c */
[----:B------:R-:W-:Y:S04]  /*0bc0*/  STS.U8 [R2+UR12+0xe], R39 ;  /* 0x00000e2702007988 */ /* 0x000fe8000800000c */
[----:B------:R-:W-:Y:S04]  /*0bd0*/  STS.U8 [R2+UR12+0x2], R33 ;  /* 0x0000022102007988 */ /* 0x000fe8000800000c */
[----:B------:R-:W-:Y:S04]  /*0be0*/  STS.U8 [R2+UR12], R32 ;  /* 0x0000002002007988 */ /* 0x000fe8000800000c */
[----:B------:R-:W-:Y:S04]  /*0bf0*/  STS.U8 [R2+UR12+0x4], R34 ;  /* 0x0000042202007988 */ /* 0x000fe8000800000c */
[----:B---3--:R-:W-:Y:S04]  /*0c00*/  STS.U8 [R2+UR12+0x6], R35 ;  /* 0x0000062302007988 */ /* 0x008fe8000800000c */
[----:B------:R-:W-:Y:S04]  /*0c10*/  STS.U8 [R2+UR12+0x8], R36 ;  /* 0x0000082402007988 */ /* 0x000fe8000800000c */
[----:B------:R-:W-:Y:S04]  /*0c20*/  STS.U8 [R2+UR12+0xa], R37 ;  /* 0x00000a2502007988 */ /* 0x000fe8000800000c */
[----:B------:R0:W-:Y:S02]  /*0c30*/  STS.U8 [R2+UR12+0xc], R38 ;  /* 0x00000c2602007988 */ /* 0x0001e4000800000c */
[----:B0-----:R-:W0:Y:S02]  /*0c40*/  LDC R2, c[0x0][0x280] ;  /* 0x0000a000ff027b82 */ /* 0x001e240000000800 */
[----:B------:R1:W-:Y:S04]  /*0c50*/  STS.U8 [R7+UR12], R40 ;  /* 0x0000002807007988 */ /* 0x0003e8000800000c */
[----:B------:R1:W-:Y:S04]  /*0c60*/  STS.U8 [R7+UR12+0x2], R41 ;  /* 0x0000022907007988 */ /* 0x0003e8000800000c */
[----:B------:R1:W-:Y:S04]  /*0c70*/  STS.U8 [R7+UR12+0x4], R42 ;  /* 0x0000042a07007988 */ /* 0x0003e8000800000c */
[----:B------:R1:W-:Y:S01]  /*0c80*/  STS.U8 [R7+UR12+0x6], R43 ;  /* 0x0000062b07007988 */ /* 0x0003e2000800000c */
[----:B0-----:R-:W-:-:S03]  /*0c90*/  ISETP.GE.AND P0, PT, R2, 0x1, PT ;  /* 0x000000010200780c */ /* 0x001fc60003f06270 */
[----:B------:R1:W-:Y:S04]  /*0ca0*/  STS.U8 [R7+UR12+0x8], R44 ;  /* 0x0000082c07007988 */ /* 0x0003e8000800000c */
[----:B------:R1:W-:Y:S04]  /*0cb0*/  STS.U8 [R7+UR12+0xa], R45 ;  /* 0x00000a2d07007988 */ /* 0x0003e8000800000c */
[----:B------:R1:W-:Y:S04]  /*0cc0*/  STS.U8 [R7+UR12+0xc], R46 ;  /* 0x00000c2e07007988 */ /* 0x0003e8000800000c */
[----:B------:R1:W-:Y:S04]  /*0cd0*/  STS.U8 [R7+UR12+0xe], R47 ;  /* 0x00000e2f07007988 */ /* 0x0003e8000800000c */
[----:B------:R1:W-:Y:S04]  /*0ce0*/  STS.U8 [R9+UR12], R48 ;  /* 0x0000003009007988 */ /* 0x0003e8000800000c */
[----:B------:R1:W-:Y:S04]  /*0cf0*/  STS.U8 [R9+UR12+0x2], R18 ;  /* 0x0000021209007988 */ /* 0x0003e8000800000c */
[----:B------:R1:W-:Y:S04]  /*0d00*/  STS.U8 [R9+UR12+0x4], R12 ;  /* 0x0000040c09007988 */ /* 0x0003e8000800000c */
[----:B------:R1:W-:Y:S04]  /*0d10*/  STS.U8 [R9+UR12+0x6], R14 ;  /* 0x0000060e09007988 */ /* 0x0003e8000800000c */
[----:B------:R1:W-:Y:S04]  /*0d20*/  STS.U8 [R9+UR12+0xe], R20 ;  /* 0x00000e1409007988 */ /* 0x0003e8000800000c */
[----:B------:R1:W-:Y:S04]  /*0d30*/  STS.U8 [R9+UR12+0x8], R3 ;  /* 0x0000080309007988 */ /* 0x0003e8000800000c */
[----:B------:R1:W-:Y:S04]  /*0d40*/  STS.U8 [R9+UR12+0xa], R10 ;  /* 0x00000a0a09007988 */ /* 0x0003e8000800000c */
[----:B------:R1:W-:Y:S01]  /*0d50*/  STS.U8 [R9+UR12+0xc], R16 ;  /* 0x00000c1009007988 */ /* 0x0003e2000800000c */
[----:B------:R-:W-:Y:S05]  /*0d60*/  @!P0 BRA `(.L_x_0) ;  /* 0x0000003400608947 */ /* 0x000fea0003800000 */
[----:B------:R-:W0:Y:S01]  /*0d70*/  LDC.64 R154, c[0x0][0x250] ;  /* 0x00009400ff9a7b82 */ /* 0x000e220000000a00 */
[----:B------:R-:W-:Y:S01]  /*0d80*/  ULDC UR4, c[0x0][0x258] ;  /* 0x0000960000047ab9 */ /* 0x000fe20000000800 */
[----:B------:R-:W-:Y:S01]  /*0d90*/  ULDC.64 UR14, c[0x0][0x260] ;  /* 0x00009800000e7ab9 */ /* 0x000fe20000000a00 */
[C---:B-1----:R-:W-:Y:S01]  /*0da0*/  IMAD R3, R5.reuse, UR4, RZ ;  /* 0x0000000405037c24 */ /* 0x042fe2000f8e02ff */
[----:B------:R-:W-:Y:S01]  /*0db0*/  ULDC.64 UR4, c[0x0][0x218] ;  /* 0x0000860000047ab9 */ /* 0x000fe20000000a00 */
[----:B------:R-:W-:Y:S01]  /*0dc0*/  IMAD R5, R5, UR15, RZ ;  /* 0x0000000f05057c24 */ /* 0x000fe2000f8e02ff */
[----:B------:R-:W-:Y:S01]  /*0dd0*/  USHF.R.U32.HI UR6, URZ, 0x4, UR12 ;  /* 0x000000043f067899 */ /* 0x000fe2000801160c */
[----:B------:R-:W-:Y:S01]  /*0de0*/  LOP3.LUT P0, RZ, R49, 0x1, RZ, 0xc0, !PT ;  /* 0x0000000131ff7812 */ /* 0x000fe2000780c0ff */
[----:B------:R-:W1:Y:S01]  /*0df0*/  LDC R9, c[0x0][0x268] ;  /* 0x00009a00ff097b82 */ /* 0x000e620000000800 */
[----:B------:R-:W-:Y:S01]  /*0e00*/  SHF.R.S32.HI R7, RZ, 0x1f, R3 ;  /* 0x0000001fff077819 */ /* 0x000fe20000011403 */
[----:B------:R-:W-:Y:S01]  /*0e10*/  USGXT.U32 UR6, UR6, 0xe ;  /* 0x0000000e0606789a */ /* 0x000fe20008000000 */
[----:B------:R-:W-:Y:S01]  /*0e20*/  SHF.R.S32.HI R10, RZ, 0x1f, R5 ;  /* 0x0000001fff0a7819 */ /* 0x000fe20000011405 */
[----:B------:R-:W-:Y:S01]  /*0e30*/  UMOV UR10, 0xfffffffe ;  /* 0xfffffffe000a7882 */ /* 0x000fe20000000000 */
[----:B------:R-:W-:Y:S01]  /*0e40*/  UMOV UR11, 0x7fffffdf ;  /* 0x7fffffdf000b7882 */ /* 0x000fe20000000000 */
[----:B------:R-:W-:Y:S01]  /*0e50*/  IMAD.MOV.U32 R211, RZ, RZ, 0x3f800000 ;  /* 0x3f800000ffd37424 */ /* 0x000fe200078e00ff */
[----:B------:R-:W-:Y:S01]  /*0e60*/  CS2R R56, SRZ ;  /* 0x0000000000387805 */ /* 0x000fe2000001ff00 */
[----:B------:R-:W2:Y:S01]  /*0e70*/  LDC.64 R26, c[0x0][0x220] ;  /* 0x00008800ff1a7b82 */ /* 0x000ea20000000a00 */
[----:B------:R-:W-:Y:S01]  /*0e80*/  IMAD.MOV.U32 R214, RZ, RZ, -0x800000 ;  /* 0xff800000ffd67424 */ /* 0x000fe200078e00ff */
[----:B------:R-:W-:Y:S01]  /*0e90*/  CS2R R58, SRZ ;  /* 0x00000000003a7805 */ /* 0x000fe2000001ff00 */
[----:B------:R-:W-:Y:S01]  /*0ea0*/  IMAD.MOV.U32 R213, RZ, RZ, -0x800000 ;  /* 0xff800000ffd57424 */ /* 0x000fe200078e00ff */
[----:B------:R-:W-:Y:S01]  /*0eb0*/  CS2R R60, SRZ ;  /* 0x00000000003c7805 */ /* 0x000fe2000001ff00 */
[----:B------:R-:W-:Y:S01]  /*0ec0*/  IMAD.MOV.U32 R212, RZ, RZ, 0x3f800000 ;  /* 0x3f800000ffd47424 */ /* 0x000fe200078e00ff */
[----:B------:R-:W-:-:S02]  /*0ed0*/  CS2R R62, SRZ ;  /* 0x00000000003e7805 */ /* 0x000fc4000001ff00 */
[----:B------:R-:W-:Y:S01]  /*0ee0*/  CS2R R64, SRZ ;  /* 0x0000000000407805 */ /* 0x000fe2000001ff00 */
[-C--:B0-----:R-:W-:Y:S01]  /*0ef0*/  IMAD R98, R22, R155.reuse, RZ ;  /* 0x0000009b16627224 */ /* 0x081fe200078e02ff */
[----:B------:R-:W-:Y:S01]  /*0f00*/  CS2R R66, SRZ ;  /* 0x0000000000427805 */ /* 0x000fe2000001ff00 */
[----:B------:R-:W-:Y:S01]  /*0f10*/  IMAD R154, R154, UR13, RZ ;  /* 0x0000000d9a9a7c24 */ /* 0x000fe2000f8e02ff */
[----:B------:R-:W-:Y:S01]  /*0f20*/  CS2R R68, SRZ ;  /* 0x0000000000447805 */ /* 0x000fe2000001ff00 */
[----:B------:R-:W-:Y:S01]  /*0f30*/  IMAD R100, R155, 0x2, R98 ;  /* 0x000000029b647824 */ /* 0x000fe200078e0262 */
[----:B------:R-:W-:Y:S01]  /*0f40*/  CS2R R70, SRZ ;  /* 0x0000000000467805 */ /* 0x000fe2000001ff00 */
[----:B------:R-:W-:Y:S01]  /*0f50*/  IMAD R108, R24, R155, RZ ;  /* 0x0000009b186c7224 */ /* 0x000fe200078e02ff */
[----:B------:R-:W-:Y:S01]  /*0f60*/  IADD3 R3, P1, P2, R3, UR4, R154 ;  /* 0x0000000403037c10 */ /* 0x000fe2000fa3e09a */
[C---:B------:R-:W-:Y:S01]  /*0f70*/  IMAD R110, R155.reuse, 0x2, R100 ;  /* 0x000000029b6e7824 */ /* 0x040fe200078e0264 */
[----:B------:R-:W-:Y:S01]  /*0f80*/  SHF.R.S32.HI R154, RZ, 0x1f, R154 ;  /* 0x0000001fff9a7819 */ /* 0x000fe2000001149a */
[----:B-1----:R-:W-:Y:S01]  /*0f90*/  IMAD R22, R22, R9, RZ ;  /* 0x0000000916167224 */ /* 0x002fe200078e02ff */
[C---:B------:R-:W-:Y:S01]  /*0fa0*/  IADD3 R99, P3, R100.reuse, R3, RZ ;  /* 0x0000000364637210 */ /* 0x040fe20007f7e0ff */
[----:B------:R-:W-:Y:S01]  /*0fb0*/  IMAD R112, R155, 0x2, R110 ;  /* 0x000000029b707824 */ /* 0x000fe200078e026e */
[----:B------:R-:W-:Y:S01]  /*0fc0*/  IADD3.X R7, R7, UR5, R154, P1, P2 ;  /* 0x0000000507077c10 */ /* 0x000fe20008fe449a */
[----:B------:R-:W-:Y:S01]  /*0fd0*/  IMAD R183, R9, 0x2, R22 ;  /* 0x0000000209b77824 */ /* 0x000fe200078e0216 */
[----:B------:R-:W-:Y:S01]  /*0fe0*/  UIMAD UR4, UR13, UR14, URZ ;  /* 0x0000000e0d0472a4 */ /* 0x000fe2000f8e023f */
[----:B------:R-:W-:Y:S01]  /*0ff0*/  IMAD R114, R155, 0x2, R112 ;  /* 0x000000029b727824 */ /* 0x000fe200078e0270 */
[----:B------:R-:W-:Y:S01]  /*1000*/  LEA.HI.X.SX32 R100, R100, R7, 0x1, P3 ;  /* 0x0000000764647211 */ /* 0x000fe200018f0eff */
[----:B------:R-:W-:Y:S01]  /*1010*/  IMAD R189, R9, 0x2, R183 ;  /* 0x0000000209bd7824 */ /* 0x000fe200078e02b7 */
[C---:B------:R-:W-:Y:S01]  /*1020*/  IADD3 R107, P3, R108.reuse, R3, RZ ;  /* 0x000000036c6b7210 */ /* 0x040fe20007f7e0ff */
[----:B------:R-:W-:Y:S01]  /*1030*/  IMAD R116, R155, 0x2, R114 ;  /* 0x000000029b747824 */ /* 0x000fe200078e0272 */
[----:B------:R-:W-:Y:S01]  /*1040*/  USHF.R.S32.HI UR5, URZ, 0x1f, UR4 ;  /* 0x0000001f3f057899 */ /* 0x000fe20008011404 */
[----:B------:R-:W-:Y:S01]  /*1050*/  IMAD R193, R9, 0x2, R189 ;  /* 0x0000000209c17824 */ /* 0x000fe200078e02bd */
[----:B------:R-:W-:Y:S01]  /*1060*/  LEA.HI.X.SX32 R108, R108, R7, 0x1, P3 ;  /* 0x000000076c6c7211 */ /* 0x000fe200018f0eff */
[----:B------:R-:W-:Y:S01]  /*1070*/  IMAD R118, R155, 0x2, R116 ;  /* 0x000000029b767824 */ /* 0x000fe200078e0274 */
[C---:B------:R-:W-:Y:S01]  /*1080*/  IADD3 R109, P3, R110.reuse, R3, RZ ;  /* 0x000000036e6d7210 */ /* 0x040fe20007f7e0ff */
[----:B------:R-:W-:Y:S01]  /*1090*/  IMAD R194, R9, 0x2, R193 ;  /* 0x0000000209c27824 */ /* 0x000fe200078e02c1 */
[----:B--2---:R-:W-:Y:S01]  /*10a0*/  IADD3 R25, P1, P2, R5, UR4, R26 ;  /* 0x0000000405197c10 */ /* 0x004fe2000fa3e01a */
[----:B------:R-:W-:Y:S01]  /*10b0*/  IMAD R120, R155, 0x4, R118 ;  /* 0x000000049b787824 */ /* 0x000fe200078e0276 */
[----:B------:R-:W-:Y:S01]  /*10c0*/  LEA.HI.X.SX32 R110, R110, R7, 0x1, P3 ;  /* 0x000000076e6e7211 */ /* 0x000fe200018f0eff */
[----:B------:R-:W-:Y:S01]  /*10d0*/  IMAD R195, R9, 0x2, R194 ;  /* 0x0000000209c37824 */ /* 0x000fe200078e02c2 */
[----:B------:R-:W-:Y:S01]  /*10e0*/  IADD3 R113, P3, R114, R3, RZ ;  /* 0x0000000372717210 */ /* 0x000fe20007f7e0ff */
[----:B------:R-:W-:Y:S01]  /*10f0*/  IMAD R122, R155, 0x2, R120 ;  /* 0x000000029b7a7824 */ /* 0x000fe200078e0278 */
[----:B------:R-:W-:Y:S01]  /*1100*/  IADD3.X R27, R10, UR5, R27, P1, P2 ;  /* 0x000000050a1b7c10 */ /* 0x000fe20008fe441b */
[----:B------:R-:W-:Y:S01]  /*1110*/  IMAD R199, R9, 0x2, R195 ;  /* 0x0000000209c77824 */ /* 0x000fe200078e02c3 */
[----:B------:R-:W-:Y:S01]  /*1120*/  LEA.HI.X.SX32 R114, R114, R7, 0x1, P3 ;  /* 0x0000000772727211 */ /* 0x000fe200018f0eff */
[----:B------:R-:W-:Y:S01]  /*1130*/  IMAD R124, R155, 0x2, R122 ;  /* 0x000000029b7c7824 */ /* 0x000fe200078e027a */
[-C--:B------:R-:W-:Y:S01]  /*1140*/  IADD3 R119, P3, R120, R3.reuse, RZ ;  /* 0x0000000378777210 */ /* 0x080fe20007f7e0ff */
[----:B------:R-:W-:Y:S01]  /*1150*/  IMAD R200, R9, 0x4, R199 ;  /* 0x0000000409c87824 */ /* 0x000fe200078e02c7 */
[----:B------:R-:W-:Y:S01]  /*1160*/  IADD3 R97, P6, R98, R3, RZ ;  /* 0x0000000362617210 */ /* 0x000fe20007fde0ff */
[----:B------:R-:W-:Y:S01]  /*1170*/  IMAD R126, R155, 0x2, R124 ;  /* 0x000000029b7e7824 */ /* 0x000fe200078e027c */
[-C--:B------:R-:W-:Y:S01]  /*1180*/  LEA.HI.X.SX32 R120, R120, R7.reuse, 0x1, P3 ;  /* 0x0000000778787211 */ /* 0x080fe200018f0eff */
[----:B------:R-:W-:Y:S01]  /*1190*/  IMAD R201, R9, 0x2, R200 ;  /* 0x0000000209c97824 */ /* 0x000fe200078e02c8 */
[----:B------:R-:W-:Y:S01]  /*11a0*/  LEA.HI.X.SX32 R98, R98, R7, 0x1, P6 ;  /* 0x0000000762627211 */ /* 0x000fe200030f0eff */
[----:B------:R-:W-:Y:S01]  /*11b0*/  IMAD R128, R155, 0x2, R126 ;  /* 0x000000029b807824 */ /* 0x000fe200078e027e */
[C---:B------:R-:W-:Y:S01]  /*11c0*/  IADD3 R125, P3, R126.reuse, R3, RZ ;  /* 0x000000037e7d7210 */ /* 0x040fe20007f7e0ff */
[----:B------:R-:W-:Y:S01]  /*11d0*/  IMAD R205, R9, 0x2, R201 ;  /* 0x0000000209cd7824 */ /* 0x000fe200078e02c9 */
[----:B------:R-:W-:Y:S01]  /*11e0*/  UIADD3 UR5, UR12, 0x1000, URZ ;  /* 0x000010000c057890 */ /* 0x000fe2000fffe03f */
[----:B------:R-:W-:Y:S01]  /*11f0*/  IMAD R130, R155, 0x2, R128 ;  /* 0x000000029b827824 */ /* 0x000fe200078e0280 */
[----:B------:R-:W-:Y:S01]  /*1200*/  LEA.HI.X.SX32 R126, R126, R7, 0x1, P3 ;  /* 0x000000077e7e7211 */ /* 0x000fe200018f0eff */
[----:B------:R-:W-:Y:S01]  /*1210*/  IMAD R206, R9, 0x2, R205 ;  /* 0x0000000209ce7824 */ /* 0x000fe200078e02cd */
[----:B------:R-:W-:Y:S01]  /*1220*/  USHF.R.U32.HI UR5, URZ, 0x4, UR5 ;  /* 0x000000043f057899 */ /* 0x000fe20008011605 */
[C---:B------:R-:W-:Y:S01]  /*1230*/  IMAD R132, R155.reuse, 0x2, R130 ;  /* 0x000000029b847824 */ /* 0x040fe200078e0282 */
[----:B------:R-:W-:Y:S01]  /*1240*/  CS2R R72, SRZ ;  /* 0x0000000000487805 */ /* 0x000fe2000001ff00 */
[----:B------:R-:W-:Y:S01]  /*1250*/  IMAD R102, R6, R155, RZ ;  /* 0x0000009b06667224 */ /* 0x000fe200078e02ff */
[----:B------:R-:W-:Y:S01]  /*1260*/  USGXT.U32 UR8, UR5, 0xe ;  /* 0x0000000e0508789a */ /* 0x000fe20008000000 */
[----:B------:R-:W-:Y:S01]  /*1270*/  IMAD R134, R155, 0x4, R132 ;  /* 0x000000049b867824 */ /* 0x000fe200078e0284 */
[-C--:B------:R-:W-:Y:S01]  /*1280*/  IADD3 R131, P3, R132, R3.reuse, RZ ;  /* 0x0000000384837210 */ /* 0x080fe20007f7e0ff */
[----:B------:R-:W-:Y:S01]  /*1290*/  IMAD R207, R9, 0x2, R206 ;  /* 0x0000000209cf7824 */ /* 0x000fe200078e02ce */
[----:B------:R-:W-:Y:S01]  /*12a0*/  IADD3 R101, P4, R102, R3, RZ ;  /* 0x0000000366657210 */ /* 0x000fe20007f9e0ff */
[C---:B------:R-:W-:Y:S01]  /*12b0*/  IMAD R136, R155.reuse, 0x2, R134 ;  /* 0x000000029b887824 */ /* 0x040fe200078e0286 */
[----:B------:R-:W-:Y:S01]  /*12c0*/  LEA.HI.X.SX32 R132, R132, R7, 0x1, P3 ;  /* 0x0000000784847211 */ /* 0x000fe200018f0eff */
[----:B------:R-:W-:Y:S01]  /*12d0*/  IMAD R104, R4, R155, RZ ;  /* 0x0000009b04687224 */ /* 0x000fe200078e02ff */
[----:B------:R-:W-:Y:S01]  /*12e0*/  LEA.HI.X.SX32 R102, R102, R7, 0x1, P4 ;  /* 0x0000000766667211 */ /* 0x000fe200020f0eff */
[----:B------:R-:W-:Y:S01]  /*12f0*/  IMAD R138, R155, 0x2, R136 ;  /* 0x000000029b8a7824 */ /* 0x000fe200078e0288 */
[-C--:B------:R-:W-:Y:S01]  /*1300*/  IADD3 R111, P4, R112, R3.reuse, RZ ;  /* 0x00000003706f7210 */ /* 0x080fe20007f9e0ff */
[----:B------:R-:W-:Y:S01]  /*1310*/  IMAD R96, R9, 0x2, R207 ;  /* 0x0000000209607824 */ /* 0x000fe200078e02cf */
[-C--:B------:R-:W-:Y:S01]  /*1320*/  IADD3 R103, P5, R104, R3.reuse, RZ ;  /* 0x0000000368677210 */ /* 0x080fe20007fbe0ff */
[----:B------:R-:W-:Y:S01]  /*1330*/  IMAD R140, R155, 0x2, R138 ;  /* 0x000000029b8c7824 */ /* 0x000fe200078e028a */
[----:B------:R-:W-:Y:S01]  /*1340*/  IADD3 R137, P3, R138, R3, RZ ;  /* 0x000000038a897210 */ /* 0x000fe20007f7e0ff */
[----:B------:R-:W-:Y:S01]  /*1350*/  IMAD R95, R9, 0x2, R96 ;  /* 0x00000002095f7824 */ /* 0x000fe200078e0260 */
[-C--:B------:R-:W-:Y:S01]  /*1360*/  LEA.HI.X.SX32 R104, R104, R7.reuse, 0x1, P5 ;  /* 0x0000000768687211 */ /* 0x080fe200028f0eff */
[----:B------:R-:W-:Y:S01]  /*1370*/  IMAD R142, R155, 0x2, R140 ;  /* 0x000000029b8e7824 */ /* 0x000fe200078e028c */
[-C--:B------:R-:W-:Y:S01]  /*1380*/  LEA.HI.X.SX32 R138, R138, R7.reuse, 0x1, P3 ;  /* 0x000000078a8a7211 */ /* 0x080fe200018f0eff */
[----:B------:R-:W-:Y:S01]  /*1390*/  IMAD R94, R9, 0x4, R95 ;  /* 0x00000004095e7824 */ /* 0x000fe200078e025f */
        /* <DEDUP_REMOVED lines=9> */
[C---:B------:R-:W-:Y:S01]  /*1430*/  IMAD R148, R155.reuse, 0x4, R146 ;  /* 0x000000049b947824 */ /* 0x040fe200078e0292 */
[----:B------:R-:W-:Y:S01]  /*1440*/  LEA.HI.X.SX32 R144, R144, R7, 0x1, P3 ;  /* 0x0000000790907211 */ /* 0x000fe200018f0eff */
[----:B------:R-:W-:Y:S01]  /*1450*/  IMAD R106, R8, R155, RZ ;  /* 0x0000009b086a7224 */ /* 0x000fe200078e02ff */
[----:B------:R-:W-:Y:S01]  /*1460*/  LEA.HI.X.SX32 R116, R116, R7, 0x1, P4 ;  /* 0x0000000774747211 */ /* 0x000fe200020f0eff */
[C---:B------:R-:W-:Y:S01]  /*1470*/  IMAD R150, R155.reuse, 0x2, R148 ;  /* 0x000000029b967824 */ /* 0x040fe200078e0294 */
[----:B------:R-:W-:Y:S01]  /*1480*/  IADD3 R123, P5, R124, R3, RZ ;  /* 0x000000037c7b7210 */ /* 0x000fe20007fbe0ff */
[----:B------:R-:W-:Y:S01]  /*1490*/  IMAD R8, R8, R9, RZ ;  /* 0x0000000908087224 */ /* 0x000fe200078e02ff */
[-C--:B------:R-:W-:Y:S01]  /*14a0*/  IADD3 R121, P4, R122, R3.reuse, RZ ;  /* 0x000000037a797210 */ /* 0x080fe20007f9e0ff */
[C---:B------:R-:W-:Y:S01]  /*14b0*/  IMAD R152, R155.reuse, 0x2, R150 ;  /* 0x000000029b987824 */ /* 0x040fe200078e0296 */
[----:B------:R-:W-:Y:S01]  /*14c0*/  IADD3 R149, P3, R150, R3, RZ ;  /* 0x0000000396957210 */ /* 0x000fe20007f7e0ff */
[----:B------:R-:W-:Y:S01]  /*14d0*/  IMAD R24, R24, R9, RZ ;  /* 0x0000000918187224 */ /* 0x000fe200078e02ff */
        /* <DEDUP_REMOVED lines=15> */
[C---:B------:R-:W-:Y:S01]  /*15d0*/  IMAD R18, R9.reuse, 0x2, R19 ;  /* 0x0000000209127824 */ /* 0x040fe200078e0213 */
[----:B------:R-:W-:Y:S01]  /*15e0*/  IADD3 R176, P3, R22, R25, RZ ;  /* 0x0000001916b07210 */ /* 0x000fe20007f7e0ff */
[----:B------:R-:W-:Y:S01]  /*15f0*/  IMAD R6, R6, R9, RZ ;  /* 0x0000000906067224 */ /* 0x000fe200078e02ff */
[----:B------:R-:W-:Y:S01]  /*1600*/  LEA.HI.X.SX32 R128, R128, R7, 0x1, P4 ;  /* 0x0000000780807211 */ /* 0x000fe200020f0eff */
[C---:B------:R-:W-:Y:S01]  /*1610*/  IMAD R14, R9.reuse, 0x4, R18 ;  /* 0x00000004090e7824 */ /* 0x040fe200078e0212 */
[----:B------:R-:W-:Y:S01]  /*1620*/  IADD3 R135, P5, R136, R3, RZ ;  /* 0x0000000388877210 */ /* 0x000fe20007fbe0ff */
[----:B------:R-:W-:Y:S01]  /*1630*/  IMAD R4, R4, R9, RZ ;  /* 0x0000000904047224 */ /* 0x000fe200078e02ff */
[----:B------:R-:W-:Y:S01]  /*1640*/  IADD3 R133, P4, R134, R3, RZ ;  /* 0x0000000386857210 */ /* 0x000fe20007f9e0ff */
[----:B------:R-:W-:Y:S01]  /*1650*/  IMAD R13, R9, 0x2, R14 ;  /* 0x00000002090d7824 */ /* 0x000fe200078e020e */
[----:B------:R-:W-:-:S02]  /*1660*/  LEA.HI.X.SX32 R182, R22, R27, 0x1, P3 ;  /* 0x0000001b16b67211 */ /* 0x000fc400018f0eff */
[----:B------:R-:W-:Y:S02]  /*1670*/  CS2R R74, SRZ ;  /* 0x00000000004a7805 */ /* 0x000fe4000001ff00 */
[-C--:B------:R-:W-:Y:S01]  /*1680*/  IADD3 R180, P1, R8, R25.reuse, RZ ;  /* 0x0000001908b47210 */ /* 0x080fe20007f3e0ff */
[----:B------:R-:W-:Y:S01]  /*1690*/  IMAD R12, R9, 0x2, R13 ;  /* 0x00000002090c7824 */ /* 0x000fe200078e020d */
[-C--:B------:R-:W-:Y:S02]  /*16a0*/  IADD3 R181, P2, R24, R25.reuse, RZ ;  /* 0x0000001918b57210 */ /* 0x080fe40007f5e0ff */
[----:B------:R-:W-:Y:S02]  /*16b0*/  CS2R R76, SRZ ;  /* 0x00000000004c7805 */ /* 0x000fe4000001ff00 */
[----:B------:R-:W-:Y:S02]  /*16c0*/  IADD3 R186, P3, R189, R25, RZ ;  /* 0x00000019bdba7210 */ /* 0x000fe40007f7e0ff */
[----:B------:R-:W-:-:S02]  /*16d0*/  CS2R R78, SRZ ;  /* 0x00000000004e7805 */ /* 0x000fc4000001ff00 */
[-C--:B------:R-:W-:Y:S02]  /*16e0*/  LEA.HI.X.SX32 R136, R136, R7.reuse, 0x1, P5 ;  /* 0x0000000788887211 */ /* 0x080fe400028f0eff */
[----:B------:R-:W-:Y:S02]  /*16f0*/  CS2R R80, SRZ ;  /* 0x0000000000507805 */ /* 0x000fe4000001ff00 */
[----:B------:R-:W-:Y:S02]  /*1700*/  LEA.HI.X.SX32 R134, R134, R7, 0x1, P4 ;  /* 0x0000000786867211 */ /* 0x000fe400020f0eff */
[----:B------:R-:W-:Y:S02]  /*1710*/  CS2R R82, SRZ ;  /* 0x0000000000527805 */ /* 0x000fe4000001ff00 */
[-C--:B------:R-:W-:Y:S01]  /*1720*/  IADD3 R141, P5, R142, R3.reuse, RZ ;  /* 0x000000038e8d7210 */ /* 0x080fe20007fbe0ff */
[----:B------:R-:W-:Y:S01]  /*1730*/  UMOV UR9, URZ ;  /* 0x0000003f00097c82 */ /* 0x000fe20008000000 */
[----:B------:R-:W-:-:S02]  /*1740*/  IADD3 R139, P4, R140, R3, RZ ;  /* 0x000000038c8b7210 */ /* 0x000fc40007f9e0ff */
[----:B------:R-:W-:Y:S02]  /*1750*/  CS2R R84, SRZ ;  /* 0x0000000000547805 */ /* 0x000fe4000001ff00 */
[-C--:B------:R-:W-:Y:S02]  /*1760*/  LEA.HI.X.SX32 R187, R8, R27.reuse, 0x1, P1 ;  /* 0x0000001b08bb7211 */ /* 0x080fe400008f0eff */
[----:B------:R-:W-:Y:S02]  /*1770*/  CS2R R86, SRZ ;  /* 0x0000000000567805 */ /* 0x000fe4000001ff00 */
[-C--:B------:R-:W-:Y:S01]  /*1780*/  LEA.HI.X.SX32 R188, R24, R27.reuse, 0x1, P2 ;  /* 0x0000001b18bc7211 */ /* 0x080fe200010f0eff */
[----:B------:R-:W-:Y:S01]  /*1790*/  UMOV UR7, URZ ;  /* 0x0000003f00077c82 */ /* 0x000fe20008000000 */
[----:B------:R-:W-:Y:S01]  /*17a0*/  LEA.HI.X.SX32 R189, R189, R27, 0x1, P3 ;  /* 0x0000001bbdbd7211 */ /* 0x000fe200018f0eff */
[----:B------:R-:W-:Y:S01]  /*17b0*/  UIADD3.64 UR22, UR8, -UR10, URZ ;  /* 0x8000000a08167297 */ /* 0x000fe2000fffe03f */
[-C--:B------:R-:W-:Y:S01]  /*17c0*/  IADD3 R190, P1, R193, R25.reuse, RZ ;  /* 0x00000019c1be7210 */ /* 0x080fe20007f3e0ff */
[----:B------:R-:W-:Y:S01]  /*17d0*/  UMOV UR4, URZ ;  /* 0x0000003f00047c82 */ /* 0x000fe20008000000 */
[-C--:B------:R-:W-:Y:S01]  /*17e0*/  IADD3 R191, P2, R194, R25.reuse, RZ ;  /* 0x00000019c2bf7210 */ /* 0x080fe20007f5e0ff */
[----:B------:R-:W-:Y:S01]  /*17f0*/  UIADD3.64 UR20, UR6, -UR10, URZ ;  /* 0x8000000a06147297 */ /* 0x000fe2000fffe03f */
[----:B------:R-:W-:Y:S01]  /*1800*/  IADD3 R192, P3, R195, R25, RZ ;  /* 0x00000019c3c07210 */ /* 0x000fe20007f7e0ff */
[----:B------:R-:W-:Y:S01]  /*1810*/  UMOV UR5, URZ ;  /* 0x0000003f00057c82 */ /* 0x000fe20008000000 */
[-C--:B------:R-:W-:Y:S01]  /*1820*/  LEA.HI.X.SX32 R142, R142, R7.reuse, 0x1, P5 ;  /* 0x000000078e8e7211 */ /* 0x080fe200028f0eff */
[----:B------:R-:W-:Y:S01]  /*1830*/  ULDC UR9, c[0x0][0x238] ;  /* 0x00008e0000097ab9 */ /* 0x000fe20000000800 */
[----:B------:R-:W-:Y:S01]  /*1840*/  LEA.HI.X.SX32 R140, R140, R7, 0x1, P4 ;  /* 0x000000078c8c7211 */ /* 0x000fe200020f0eff */
[----:B------:R-:W-:Y:S01]  /*1850*/  UMOV UR26, UR8 ;  /* 0x00000008001a7c82 */ /* 0x000fe20008000000 */
[-C--:B------:R-:W-:Y:S01]  /*1860*/  IADD3 R147, P5, R148, R3.reuse, RZ ;  /* 0x0000000394937210 */ /* 0x080fe20007fbe0ff */
[----:B------:R-:W-:Y:S01]  /*1870*/  UMOV UR27, 0x80000020 ;  /* 0x80000020001b7882 */ /* 0x000fe20000000000 */
[----:B------:R-:W-:-:S02]  /*1880*/  IADD3 R145, P4, R146, R3, RZ ;  /* 0x0000000392917210 */ /* 0x000fc40007f9e0ff */
[-C--:B------:R-:W-:Y:S02]  /*1890*/  LEA.HI.X.SX32 R193, R193, R27.reuse, 0x1, P1 ;  /* 0x0000001bc1c17211 */ /* 0x080fe400008f0eff */
[-C--:B------:R-:W-:Y:S02]  /*18a0*/  LEA.HI.X.SX32 R194, R194, R27.reuse, 0x1, P2 ;  /* 0x0000001bc2c27211 */ /* 0x080fe400010f0eff */
[----:B------:R-:W-:Y:S02]  /*18b0*/  LEA.HI.X.SX32 R195, R195, R27, 0x1, P3 ;  /* 0x0000001bc3c37211 */ /* 0x000fe400018f0eff */
[-C--:B------:R-:W-:Y:S02]  /*18c0*/  IADD3 R196, P1, R199, R25.reuse, RZ ;  /* 0x00000019c7c47210 */ /* 0x080fe40007f3e0ff */
[-C--:B------:R-:W-:Y:S02]  /*18d0*/  IADD3 R197, P2, R200, R25.reuse, RZ ;  /* 0x00000019c8c57210 */ /* 0x080fe40007f5e0ff */
[----:B------:R-:W-:-:S02]  /*18e0*/  IADD3 R198, P3, R201, R25, RZ ;  /* 0x00000019c9c67210 */ /* 0x000fc40007f7e0ff */
[-C--:B------:R-:W-:Y:S02]  /*18f0*/  LEA.HI.X.SX32 R148, R148, R7.reuse, 0x1, P5 ;  /* 0x0000000794947211 */ /* 0x080fe400028f0eff */
[----:B------:R-:W-:Y:S02]  /*1900*/  LEA.HI.X.SX32 R146, R146, R7, 0x1, P4 ;  /* 0x0000000792927211 */ /* 0x000fe400020f0eff */
[-C--:B------:R-:W-:Y:S02]  /*1910*/  IADD3 R153, P5, R154, R3.reuse, RZ ;  /* 0x000000039a997210 */ /* 0x080fe40007fbe0ff */
[----:B------:R-:W-:Y:S02]  /*1920*/  IADD3 R151, P4, R152, R3, RZ ;  /* 0x0000000398977210 */ /* 0x000fe40007f9e0ff */
[-C--:B------:R-:W-:Y:S02]  /*1930*/  LEA.HI.X.SX32 R199, R199, R27.reuse, 0x1, P1 ;  /* 0x0000001bc7c77211 */ /* 0x080fe400008f0eff */
[----:B------:R-:W-:-:S02]  /*1940*/  LEA.HI.X.SX32 R200, R200, R27, 0x1, P2 ;  /* 0x0000001bc8c87211 */ /* 0x000fc400010f0eff */
[----:B------:R-:W-:Y:S02]  /*1950*/  LEA.HI.X.SX32 R201, R201, R27, 0x1, P3 ;  /* 0x0000001bc9c97211 */ /* 0x000fe400018f0eff */
[-C--:B------:R-:W-:Y:S02]  /*1960*/  IADD3 R202, P1, R205, R25.reuse, RZ ;  /* 0x00000019cdca7210 */ /* 0x080fe40007f3e0ff */
[-C--:B------:R-:W-:Y:S02]  /*1970*/  IADD3 R203, P2, R206, R25.reuse, RZ ;  /* 0x00000019cecb7210 */ /* 0x080fe40007f5e0ff */
[----:B------:R-:W-:Y:S02]  /*1980*/  IADD3 R204, P3, R207, R25, RZ ;  /* 0x00000019cfcc7210 */ /* 0x000fe40007f7e0ff */
[-C--:B------:R-:W-:Y:S02]  /*1990*/  LEA.HI.X.SX32 R154, R154, R7.reuse, 0x1, P5 ;  /* 0x000000079a9a7211 */ /* 0x080fe400028f0eff */
[----:B------:R-:W-:-:S02]  /*19a0*/  LEA.HI.X.SX32 R152, R152, R7, 0x1, P4 ;  /* 0x0000000798987211 */ /* 0x000fc400020f0eff */
[-C--:B------:R-:W-:Y:S02]  /*19b0*/  IADD3 R175, P5, R174, R3.reuse, RZ ;  /* 0x00000003aeaf7210 */ /* 0x080fe40007fbe0ff */
[-C--:B------:R-:W-:Y:S02]  /*19c0*/  IADD3 R105, P6, R106, R3.reuse, RZ ;  /* 0x000000036a697210 */ /* 0x080fe40007fde0ff */
[----:B------:R-:W-:Y:S02]  /*19d0*/  IADD3 R173, P4, R172, R3, RZ ;  /* 0x00000003acad7210 */ /* 0x000fe40007f9e0ff */
[-C--:B------:R-:W-:Y:S02]  /*19e0*/  LEA.HI.X.SX32 R205, R205, R27.reuse, 0x1, P1 ;  /* 0x0000001bcdcd7211 */ /* 0x080fe400008f0eff */
[-C--:B------:R-:W-:Y:S02]  /*19f0*/  LEA.HI.X.SX32 R206, R206, R27.reuse, 0x1, P2 ;  /* 0x0000001bcece7211 */ /* 0x080fe400010f0eff */
[----:B------:R-:W-:-:S02]  /*1a00*/  LEA.HI.X.SX32 R207, R207, R27, 0x1, P3 ;  /* 0x0000001bcfcf7211 */ /* 0x000fc400018f0eff */
[-C--:B------:R-:W-:Y:S02]  /*1a10*/  IADD3 R208, P1, R96, R25.reuse, RZ ;  /* 0x0000001960d07210 */ /* 0x080fe40007f3e0ff */
[-C--:B------:R-:W-:Y:S02]  /*1a20*/  IADD3 R209, P2, R95, R25.reuse, RZ ;  /* 0x000000195fd17210 */ /* 0x080fe40007f5e0ff */
[----:B------:R-:W-:Y:S02]  /*1a30*/  IADD3 R210, P3, R94, R25, RZ ;  /* 0x000000195ed27210 */ /* 0x000fe40007f7e0ff */
[-C--:B------:R-:W-:Y:S02]  /*1a40*/  LEA.HI.X.SX32 R174, R174, R7.reuse, 0x1, P5 ;  /* 0x00000007aeae7211 */ /* 0x080fe400028f0eff */
[-C--:B------:R-:W-:Y:S02]  /*1a50*/  LEA.HI.X.SX32 R106, R106, R7.reuse, 0x1, P6 ;  /* 0x000000076a6a7211 */ /* 0x080fe400030f0eff */
[----:B------:R-:W-:Y:S01]  /*1a60*/  LEA.HI.X.SX32 R172, R172, R7, 0x1, P4 ;  /* 0x00000007acac7211 */ /* 0x000fe200020f0eff */
[----:B------:R-:W-:Y:S01]  /*1a70*/  IMAD R7, R9, 0x2, R12 ;  /* 0x0000000209077824 */ /* 0x000fe200078e020c */
[----:B------:R-:W-:-:S02]  /*1a80*/  IADD3 R178, P5, R6, R25, RZ ;  /* 0x0000001906b27210 */ /* 0x000fc40007fbe0ff */
[-C--:B------:R-:W-:Y:S02]  /*1a90*/  LEA.HI.X.SX32 R96, R96, R27.reuse, 0x1, P1 ;  /* 0x0000001b60607211 */ /* 0x080fe400008f0eff */
[-C--:B------:R-:W-:Y:S02]  /*1aa0*/  LEA.HI.X.SX32 R95, R95, R27.reuse, 0x1, P2 ;  /* 0x0000001b5f5f7211 */ /* 0x080fe400010f0eff */
[----:B------:R-:W-:Y:S02]  /*1ab0*/  LEA.HI.X.SX32 R94, R94, R27, 0x1, P3 ;  /* 0x0000001b5e5e7211 */ /* 0x000fe400018f0eff */
[-C--:B------:R-:W-:Y:S02]  /*1ac0*/  IADD3 R93, P1, R90, R25.reuse, RZ ;  /* 0x000000195a5d7210 */ /* 0x080fe40007f3e0ff */
[-C--:B------:R-:W-:Y:S02]  /*1ad0*/  IADD3 R92, P2, R89, R25.reuse, RZ ;  /* 0x00000019595c7210 */ /* 0x080fe40007f5e0ff */
[----:B------:R-:W-:-:S02]  /*1ae0*/  IADD3 R91, P3, R88, R25, RZ ;  /* 0x00000019585b7210 */ /* 0x000fc40007f7e0ff */
[-C--:B------:R-:W-:Y:S01]  /*1af0*/  LEA.HI.X.SX32 R184, R6, R27.reuse, 0x1, P5 ;  /* 0x0000001b06b87211 */ /* 0x080fe200028f0eff */
[----:B------:R-:W-:Y:S01]  /*1b00*/  IMAD R6, R9, 0x2, R7 ;  /* 0x0000000209067824 */ /* 0x000fe200078e0207 */
[-C--:B------:R-:W-:Y:S02]  /*1b10*/  LEA.HI.X.SX32 R90, R90, R27.reuse, 0x1, P1 ;  /* 0x0000001b5a5a7211 */ /* 0x080fe400008f0eff */
[-C--:B------:R-:W-:Y:S01]  /*1b20*/  LEA.HI.X.SX32 R89, R89, R27.reuse, 0x1, P2 ;  /* 0x0000001b59597211 */ /* 0x080fe200010f0eff */
[C---:B------:R-:W-:Y:S01]  /*1b30*/  IMAD R5, R9.reuse, 0x2, R6 ;  /* 0x0000000209057824 */ /* 0x040fe200078e0206 */
[----:B------:R-:W-:Y:S02]  /*1b40*/  LEA.HI.X.SX32 R88, R88, R27, 0x1, P3 ;  /* 0x0000001b58587211 */ /* 0x000fe400018f0eff */
[-C--:B------:R-:W-:Y:S01]  /*1b50*/  IADD3 R23, P1, R20, R25.reuse, RZ ;  /* 0x0000001914177210 */ /* 0x080fe20007f3e0ff */
[----:B------:R-:W-:Y:S01]  /*1b60*/  IMAD R3, R9, 0x2, R5 ;  /* 0x0000000209037824 */ /* 0x000fe200078e0205 */
[----:B------:R-:W-:-:S02]  /*1b70*/  IADD3 R22, P2, R19, R25, RZ ;  /* 0x0000001913167210 */ /* 0x000fc40007f5e0ff */
[----:B------:R-:W-:Y:S02]  /*1b80*/  IADD3 R21, P3, R18, R25, RZ ;  /* 0x0000001912157210 */ /* 0x000fe40007f7e0ff */
[-C--:B------:R-:W-:Y:S02]  /*1b90*/  LEA.HI.X.SX32 R20, R20, R27.reuse, 0x1, P1 ;  /* 0x0000001b14147211 */ /* 0x080fe400008f0eff */
[-C--:B------:R-:W-:Y:S02]  /*1ba0*/  LEA.HI.X.SX32 R19, R19, R27.reuse, 0x1, P2 ;  /* 0x0000001b13137211 */ /* 0x080fe400010f0eff */
[----:B------:R-:W-:Y:S02]  /*1bb0*/  LEA.HI.X.SX32 R18, R18, R27, 0x1, P3 ;  /* 0x0000001b12127211 */ /* 0x000fe400018f0eff */
[-C--:B------:R-:W-:Y:S02]  /*1bc0*/  IADD3 R177, P4, R183, R25.reuse, RZ ;  /* 0x00000019b7b17210 */ /* 0x080fe40007f9e0ff */
[----:B------:R-:W-:-:S02]  /*1bd0*/  IADD3 R17, P1, R14, R25, RZ ;  /* 0x000000190e117210 */ /* 0x000fc40007f3e0ff */
[-C--:B------:R-:W-:Y:S02]  /*1be0*/  IADD3 R16, P2, R13, R25.reuse, RZ ;  /* 0x000000190d107210 */ /* 0x080fe40007f5e0ff */
[-C--:B------:R-:W-:Y:S02]  /*1bf0*/  IADD3 R15, P3, R12, R25.reuse, RZ ;  /* 0x000000190c0f7210 */ /* 0x080fe40007f7e0ff */
[----:B------:R-:W-:Y:S02]  /*1c00*/  IADD3 R179, P6, R4, R25, RZ ;  /* 0x0000001904b37210 */ /* 0x000fe40007fde0ff */
[-C--:B------:R-:W-:Y:S02]  /*1c10*/  LEA.HI.X.SX32 R183, R183, R27.reuse, 0x1, P4 ;  /* 0x0000001bb7b77211 */ /* 0x080fe400020f0eff */
[-C--:B------:R-:W-:Y:S02]  /*1c20*/  LEA.HI.X.SX32 R14, R14, R27.reuse, 0x1, P1 ;  /* 0x0000001b0e0e7211 */ /* 0x080fe400008f0eff */
[----:B------:R-:W-:-:S02]  /*1c30*/  LEA.HI.X.SX32 R13, R13, R27, 0x1, P2 ;  /* 0x0000001b0d0d7211 */ /* 0x000fc400010f0eff */
[----:B------:R-:W-:Y:S02]  /*1c40*/  LEA.HI.X.SX32 R12, R12, R27, 0x1, P3 ;  /* 0x0000001b0c0c7211 */ /* 0x000fe400018f0eff */
[-C--:B------:R-:W-:Y:S02]  /*1c50*/  IADD3 R11, P1, R7, R25.reuse, RZ ;  /* 0x00000019070b7210 */ /* 0x080fe40007f3e0ff */
[-C--:B------:R-:W-:Y:S02]  /*1c60*/  IADD3 R10, P2, R6, R25.reuse, RZ ;  /* 0x00000019060a7210 */ /* 0x080fe40007f5e0ff */
[-C--:B------:R-:W-:Y:S02]  /*1c70*/  IADD3 R9, P3, R5, R25.reuse, RZ ;  /* 0x0000001905097210 */ /* 0x080fe40007f7e0ff */
[----:B------:R-:W-:Y:S02]  /*1c80*/  IADD3 R8, P4, R3, R25, RZ ;  /* 0x0000001903087210 */ /* 0x000fe40007f9e0ff */
[-C--:B------:R-:W-:Y:S01]  /*1c90*/  LEA.HI.X.SX32 R185, R4, R27.reuse, 0x1, P6 ;  /* 0x0000001b04b97211 */ /* 0x080fe200030f0eff */
[----:B------:R-:W-:Y:S01]  /*1ca0*/  IMAD.MOV.U32 R4, RZ, RZ, RZ ;  /* 0x000000ffff047224 */ /* 0x000fe200078e00ff */
[----:B------:R-:W-:-:S02]  /*1cb0*/  LEA.HI.X.SX32 R7, R7, R27, 0x1, P1 ;  /* 0x0000001b07077211 */ /* 0x000fc400008f0eff */
[-C--:B------:R-:W-:Y:S02]  /*1cc0*/  LEA.HI.X.SX32 R6, R6, R27.reuse, 0x1, P2 ;  /* 0x0000001b06067211 */ /* 0x080fe400010f0eff */
[-C--:B------:R-:W-:Y:S02]  /*1cd0*/  LEA.HI.X.SX32 R5, R5, R27.reuse, 0x1, P3 ;  /* 0x0000001b05057211 */ /* 0x080fe400018f0eff */
[----:B------:R-:W-:-:S07]  /*1ce0*/  LEA.HI.X.SX32 R3, R3, R27, 0x1, P4 ;  /* 0x0000001b03037211 */ /* 0x000fce00020f0eff */
.L_x_1:
[----:B------:R-:W-:Y:S02]  /*1cf0*/  SHF.R.S32.HI R41, RZ, 0x1f, R4 ;  /* 0x0000001fff297819 */ /* 0x000fe40000011404 */
[C---:B------:R-:W-:Y:S02]  /*1d00*/  IADD3 R30, P1, R4.reuse, R97, RZ ;  /* 0x00000061041e7210 */ /* 0x040fe40007f3e0ff */
[----:B------:R-:W-:-:S03]  /*1d10*/  IADD3 R28, P2, R4, R99, RZ ;  /* 0x00000063041c7210 */ /* 0x000fc60007f5e0ff */
[C---:B------:R-:W-:Y:S01]  /*1d20*/  IMAD.X R31, R41.reuse, 0x1, R98, P1 ;  /* 0x00000001291f7824 */ /* 0x040fe200008e0662 */
[C---:B------:R-:W-:Y:S01]  /*1d30*/  IADD3 R26, P1, R4.reuse, R109, RZ ;  /* 0x0000006d041a7210 */ /* 0x040fe20007f3e0ff */
[C---:B------:R-:W-:Y:S01]  /*1d40*/  IMAD.X R29, R41.reuse, 0x1, R100, P2 ;  /* 0x00000001291d7824 */ /* 0x040fe200010e0664 */
[C---:B------:R-:W-:Y:S02]  /*1d50*/  IADD3 R24, P2, R4.reuse, R111, RZ ;  /* 0x0000006f04187210 */ /* 0x040fe40007f5e0ff */
[----:B------:R0:W2:Y:S01]  /*1d60*/  LDG.E.U8 R39, desc[UR16][R30.64] ;  /* 0x000000101e277981 */ /* 0x0000a2000c1e1100 */
[C---:B------:R-:W-:Y:S01]  /*1d70*/  IMAD.X R27, R41.reuse, 0x1, R110, P1 ;  /* 0x00000001291b7824 */ /* 0x040fe200008e066e */
[C---:B------:R-:W-:Y:S01]  /*1d80*/  IADD3 R36, P1, R4.reuse, R113, RZ ;  /* 0x0000007104247210 */ /* 0x040fe20007f3e0ff */
[C---:B------:R-:W-:Y:S01]  /*1d90*/  IMAD.X R25, R41.reuse, 0x1, R112, P2 ;  /* 0x0000000129197824 */ /* 0x040fe200010e0670 */
[C---:B------:R-:W-:Y:S01]  /*1da0*/  IADD3 R34, P2, R4.reuse, R115, RZ ;  /* 0x0000007304227210 */ /* 0x040fe20007f5e0ff */
[----:B------:R1:W3:Y:S02]  /*1db0*/  LDG.E.U8 R38, desc[UR16][R28.64] ;  /* 0x000000101c267981 */ /* 0x0002e4000c1e1100 */
[C---:B------:R-:W-:Y:S01]  /*1dc0*/  IMAD.X R37, R41.reuse, 0x1, R114, P1 ;  /* 0x0000000129257824 */ /* 0x040fe200008e0672 */
[C---:B------:R-:W-:Y:S01]  /*1dd0*/  IADD3 R32, P1, R4.reuse, R117, RZ ;  /* 0x0000007504207210 */ /* 0x040fe20007f3e0ff */
[C---:B------:R-:W-:Y:S01]  /*1de0*/  IMAD.X R35, R41.reuse, 0x1, R116, P2 ;  /* 0x0000000129237824 */ /* 0x040fe200010e0674 */
[C---:B0-----:R-:W-:Y:S01]  /*1df0*/  IADD3 R30, P2, R4.reuse, R101, RZ ;  /* 0x00000065041e7210 */ /* 0x041fe20007f5e0ff */
[----:B------:R0:W4:Y:S02]  /*1e00*/  LDG.E.U8 R40, desc[UR16][R26.64] ;  /* 0x000000101a287981 */ /* 0x000124000c1e1100 */
[C---:B------:R-:W-:Y:S01]  /*1e10*/  IMAD.X R33, R41.reuse, 0x1, R118, P1 ;  /* 0x0000000129217824 */ /* 0x040fe200008e0676 */
[----:B-1----:R-:W-:Y:S01]  /*1e20*/  IADD3 R28, P1, R4, R119, RZ ;  /* 0x00000077041c7210 */ /* 0x002fe20007f3e0ff */
[----:B------:R1:W5:Y:S01]  /*1e30*/  LDG.E.U8 R42, desc[UR16][R24.64] ;  /* 0x00000010182a7981 */ /* 0x000362000c1e1100 */
[----:B------:R-:W-:-:S03]  /*1e40*/  IMAD.X R31, R41, 0x1, R102, P2 ;  /* 0x00000001291f7824 */ /* 0x000fc600010e0666 */
[----:B------:R-:W-:Y:S01]  /*1e50*/  IMAD.X R29, R41, 0x1, R120, P1 ;  /* 0x00000001291d7824 */ /* 0x000fe200008e0678 */
[C---:B0-----:R-:W-:Y:S01]  /*1e60*/  IADD3 R26, P2, R4.reuse, R121, RZ ;  /* 0x00000079041a7210 */ /* 0x041fe20007f5e0ff */
[----:B------:R0:W3:Y:S01]  /*1e70*/  LDG.E.U8 R43, desc[UR16][R36.64] ;  /* 0x00000010242b7981 */ /* 0x0000e2000c1e1100 */
[----:B-1----:R-:W-:-:S03]  /*1e80*/  IADD3 R24, P1, R4, R123, RZ ;  /* 0x0000007b04187210 */ /* 0x002fc60007f3e0ff */
[----:B------:R1:W4:Y:S01]  /*1e90*/  LDG.E.U8 R44, desc[UR16][R34.64] ;  /* 0x00000010222c7981 */ /* 0x000322000c1e1100 */
[C---:B------:R-:W-:Y:S02]  /*1ea0*/  IMAD.X R27, R41.reuse, 0x1, R122, P2 ;  /* 0x00000001291b7824 */ /* 0x040fe400010e067a */
[----:B------:R-:W-:Y:S01]  /*1eb0*/  IMAD.X R25, R41, 0x1, R124, P1 ;  /* 0x0000000129197824 */ /* 0x000fe200008e067c */
[C---:B0-----:R-:W-:Y:S01]  /*1ec0*/  IADD3 R36, P2, R4.reuse, R125, RZ ;  /* 0x0000007d04247210 */ /* 0x041fe20007f5e0ff */
[----:B------:R0:W5:Y:S01]  /*1ed0*/  LDG.E.U8 R45, desc[UR16][R32.64] ;  /* 0x00000010202d7981 */ /* 0x000162000c1e1100 */
[----:B-1----:R-:W-:-:S03]  /*1ee0*/  IADD3 R34, P1, R4, R127, RZ ;  /* 0x0000007f04227210 */ /* 0x002fc60007f3e0ff */
[----:B------:R1:W5:Y:S01]  /*1ef0*/  LDG.E.U8 R46, desc[UR16][R30.64] ;  /* 0x000000101e2e7981 */ /* 0x000362000c1e1100 */
[C---:B------:R-:W-:Y:S02]  /*1f00*/  IMAD.X R37, R41.reuse, 0x1, R126, P2 ;  /* 0x0000000129257824 */ /* 0x040fe400010e067e */
[----:B------:R-:W-:Y:S01]  /*1f10*/  IMAD.X R35, R41, 0x1, R128, P1 ;  /* 0x0000000129237824 */ /* 0x000fe200008e0680 */
[C---:B0-----:R-:W-:Y:S01]  /*1f20*/  IADD3 R32, P2, R4.reuse, R129, RZ ;  /* 0x0000008104207210 */ /* 0x041fe20007f5e0ff */
[----:B------:R0:W4:Y:S01]  /*1f30*/  LDG.E.U8 R47, desc[UR16][R28.64] ;  /* 0x000000101c2f7981 */ /* 0x000122000c1e1100 */
[----:B-1----:R-:W-:-:S03]  /*1f40*/  IADD3 R30, P1, R4, R131, RZ ;  /* 0x00000083041e7210 */ /* 0x002fc60007f3e0ff */
[----:B------:R1:W5:Y:S01]  /*1f50*/  LDG.E.U8 R48, desc[UR16][R26.64] ;  /* 0x000000101a307981 */ /* 0x000362000c1e1100 */
        /* <DEDUP_REMOVED lines=24> */
[----:B------:R-:W-:-:S03]  /*20e0*/  IMAD.X R31, R41, 0x1, R148, P2 ;  /* 0x00000001291f7824 */ /* 0x000fc600010e0694 */
[----:B------:R1:W5:Y:S01]  /*20f0*/  LDG.E.U8 R159, desc[UR16][R34.64] ;  /* 0x00000010229f7981 */ /* 0x000362000c1e1100 */
[----:B------:R-:W-:Y:S01]  /*2100*/  IMAD.X R27, R41, 0x1, R146, P1 ;  /* 0x00000001291b7824 */ /* 0x000fe200008e0692 */
[C---:B0-----:R-:W-:Y:S02]  /*2110*/  IADD3 R28, P3, R4.reuse, R171, RZ ;  /* 0x000000ab041c7210 */ /* 0x041fe40007f7e0ff */
[----:B------:R0:W5:Y:S01]  /*2120*/  LDG.E.U8 R157, desc[UR16][R36.64] ;  /* 0x00000010249d7981 */ /* 0x000162000c1e1100 */
[----:B-1----:R-:W-:-:S03]  /*2130*/  IADD3 R24, P2, R4, R149, RZ ;  /* 0x0000009504187210 */ /* 0x002fc60007f5e0ff */
[----:B------:R1:W5:Y:S01]  /*2140*/  LDG.E.U8 R158, desc[UR16][R32.64] ;  /* 0x00000010209e7981 */ /* 0x000362000c1e1100 */
[C---:B------:R-:W-:Y:S01]  /*2150*/  IADD3 R34, P1, R4.reuse, R151, RZ ;  /* 0x0000009704227210 */ /* 0x040fe20007f3e0ff */
[C---:B------:R-:W-:Y:S02]  /*2160*/  IMAD.X R29, R41.reuse, 0x1, R170, P3 ;  /* 0x00000001291d7824 */ /* 0x040fe400018e06aa */
[----:B------:R1:W5:Y:S01]  /*2170*/  LDG.E.U8 R161, desc[UR16][R30.64] ;  /* 0x000000101ea17981 */ /* 0x000362000c1e1100 */
[C---:B------:R-:W-:Y:S01]  /*2180*/  IMAD.X R25, R41.reuse, 0x1, R150, P2 ;  /* 0x0000000129197824 */ /* 0x040fe200010e0696 */
[C---:B0-----:R-:W-:Y:S01]  /*2190*/  IADD3 R36, P3, R4.reuse, R173, RZ ;  /* 0x000000ad04247210 */ /* 0x041fe20007f7e0ff */
[C---:B------:R-:W-:Y:S01]  /*21a0*/  IMAD.X R35, R41.reuse, 0x1, R152, P1 ;  /* 0x0000000129237824 */ /* 0x040fe200008e0698 */
[----:B------:R0:W5:Y:S01]  /*21b0*/  LDG.E.U8 R165, desc[UR16][R28.64] ;  /* 0x000000101ca57981 */ /* 0x000162000c1e1100 */
[C---:B-1----:R-:W-:Y:S02]  /*21c0*/  IADD3 R32, P2, R4.reuse, R175, RZ ;  /* 0x000000af04207210 */ /* 0x042fe40007f5e0ff */
[C---:B------:R-:W-:Y:S01]  /*21d0*/  IMAD.X R37, R41.reuse, 0x1, R172, P3 ;  /* 0x0000000129257824 */ /* 0x040fe200018e06ac */
[----:B------:R1:W5:Y:S01]  /*21e0*/  LDG.E.U8 R160, desc[UR16][R26.64] ;  /* 0x000000101aa07981 */ /* 0x000362000c1e1100 */
[----:B------:R-:W-:Y:S01]  /*21f0*/  IADD3 R30, P1, R4, R139, RZ ;  /* 0x0000008b041e7210 */ /* 0x000fe20007f3e0ff */
[----:B------:R-:W-:-:S02]  /*2200*/  IMAD.X R33, R41, 0x1, R174, P2 ;  /* 0x0000000129217824 */ /* 0x000fc400010e06ae */
[----:B------:R1:W5:Y:S01]  /*2210*/  LDG.E.U8 R162, desc[UR16][R24.64] ;  /* 0x0000001018a27981 */ /* 0x000362000c1e1100 */
[C---:B0-----:R-:W-:Y:S01]  /*2220*/  IADD3 R28, P2, R4.reuse, R105, RZ ;  /* 0x00000069041c7210 */ /* 0x041fe20007f5e0ff */
[C---:B------:R-:W-:Y:S02]  /*2230*/  IMAD.X R31, R41.reuse, 0x1, R140, P1 ;  /* 0x00000001291f7824 */ /* 0x040fe400008e068c */
[----:B------:R-:W5:Y:S01]  /*2240*/  LDG.E.U8 R36, desc[UR16][R36.64] ;  /* 0x0000001024247981 */ /* 0x000f62000c1e1100 */
[C---:B-1----:R-:W-:Y:S01]  /*2250*/  IADD3 R26, P3, R4.reuse, R153, RZ ;  /* 0x00000099041a7210 */ /* 0x042fe20007f7e0ff */
[C---:B------:R-:W-:Y:S02]  /*2260*/  IMAD.X R29, R41.reuse, 0x1, R106, P2 ;  /* 0x00000001291d7824 */ /* 0x040fe400010e066a */
[----:B------:R-:W5:Y:S01]  /*2270*/  LDG.E.U8 R34, desc[UR16][R34.64] ;  /* 0x0000001022227981 */ /* 0x000f62000c1e1100 */
[----:B------:R-:W-:Y:S01]  /*2280*/  IADD3 R24, P1, R4, R107, RZ ;  /* 0x0000006b04187210 */ /* 0x000fe20007f3e0ff */
[----:B------:R-:W-:-:S02]  /*2290*/  IMAD.X R27, R41, 0x1, R154, P3 ;  /* 0x00000001291b7824 */ /* 0x000fc400018e069a */
[----:B------:R-:W5:Y:S02]  /*22a0*/  LDG.E.U8 R32, desc[UR16][R32.64] ;  /* 0x0000001020207981 */ /* 0x000f64000c1e1100 */
[----:B------:R-:W-:Y:S02]  /*22b0*/  IMAD.X R25, R41, 0x1, R108, P1 ;  /* 0x0000000129197824 */ /* 0x000fe400008e066c */
[----:B------:R0:W5:Y:S04]  /*22c0*/  LDG.E.U8 R30, desc[UR16][R30.64] ;  /* 0x000000101e1e7981 */ /* 0x000168000c1e1100 */
[----:B------:R-:W5:Y:S04]  /*22d0*/  LDG.E.U8 R28, desc[UR16][R28.64] ;  /* 0x000000101c1c7981 */ /* 0x000f68000c1e1100 */
[----:B------:R-:W5:Y:S04]  /*22e0*/  LDG.E.U8 R163, desc[UR16][R26.64] ;  /* 0x000000101aa37981 */ /* 0x000f68000c1e1100 */
[----:B------:R1:W5:Y:S01]  /*22f0*/  LDG.E.U8 R164, desc[UR16][R24.64] ;  /* 0x0000001018a47981 */ /* 0x000362000c1e1100 */
[----:B------:R-:W0:Y:S02]  /*2300*/  S2R R219, SR_TID.X ;  /* 0x0000000000db7919 */ /* 0x000e240000002100 */
[----:B0-----:R-:W-:Y:S01]  /*2310*/  LOP3.LUT R218, R219, 0x7f, RZ, 0xc0, !PT ;  /* 0x0000007fdbda7812 */ /* 0x001fe200078ec0ff */
[----:B------:R-:W-:Y:S03]  /*2320*/  BAR.SYNC.DEFER_BLOCKING 0x0 ;  /* 0x0000000000007b1d */ /* 0x000fe60000010000 */
[----:B------:R-:W-:-:S02]  /*2330*/  LOP3.LUT R31, R218, 0x10, RZ, 0x3c, !PT ;  /* 0x00000010da1f7812 */ /* 0x000fc400078e3cff */
[C---:B-1----:R-:W-:Y:S01]  /*2340*/  LOP3.LUT R24, R218.reuse, 0x20, RZ, 0x3c, !PT ;  /* 0x00000020da187812 */ /* 0x042fe200078e3cff */
[----:B------:R-:W-:Y:S01]  /*2350*/  UMOV UR24, UR6 ;  /* 0x0000000600187c82 */ /* 0x000fe20008000000 */
[----:B------:R-:W-:Y:S01]  /*2360*/  UMOV UR25, 0x80000020 ;  /* 0x8000002000197882 */ /* 0x000fe20000000000 */
[----:B--2---:R-:W-:Y:S04]  /*2370*/  STS.U8 [R218+UR12+0x1000], R39 ;  /* 0x00100027da007988 */ /* 0x004fe8000800000c */
[----:B---3--:R-:W-:Y:S04]  /*2380*/  STS.U8 [R218+UR12+0x1200], R43 ;  /* 0x0012002bda007988 */ /* 0x008fe8000800000c */
[----:B----4-:R-:W-:Y:S04]  /*2390*/  STS.U8 [R218+UR12+0x1400], R47 ;  /* 0x0014002fda007988 */ /* 0x010fe8000800000c */
[----:B-----5:R-:W-:Y:S04]  /*23a0*/  STS.U8 [R218+UR12+0x1600], R51 ;  /* 0x00160033da007988 */ /* 0x020fe8000800000c */
[----:B------:R-:W-:Y:S04]  /*23b0*/  STS.U8 [R218+UR12+0x1800], R55 ;  /* 0x00180037da007988 */ /* 0x000fe8000800000c */
[----:B------:R0:W-:Y:S02]  /*23c0*/  STS.U8 [R218+UR12+0x1a00], R159 ;  /* 0x001a009fda007988 */ /* 0x0001e4000800000c */
[----:B0-----:R-:W-:-:S02]  /*23d0*/  LOP3.LUT R159, R218, 0x30, RZ, 0x3c, !PT ;  /* 0x00000030da9f7812 */ /* 0x001fc400078e3cff */
[----:B------:R-:W-:Y:S04]  /*23e0*/  STS.U8 [R218+UR12+0x1c00], R161 ;  /* 0x001c00a1da007988 */ /* 0x000fe8000800000c */
        /* <DEDUP_REMOVED lines=22> */
[----:B------:R0:W-:Y:S04]  /*2550*/  STS.U8 [R159+UR12+0x1b80], R28 ;  /* 0x001b801c9f007988 */ /* 0x0001e8000800000c */
[----:B------:R-:W-:Y:S04]  /*2560*/  STS.U8 [R159+UR12+0x1d80], R163 ;  /* 0x001d80a39f007988 */ /* 0x000fe8000800000c */
[----:B------:R1:W-:Y:S01]  /*2570*/  STS.U8 [R159+UR12+0x1f80], R164 ;  /* 0x001f80a49f007988 */ /* 0x0003e2000800000c */
[----:B------:R2:W-:Y:S06]  /*2580*/  MEMBAR.ALL.CTA ;  /* 0x0000000000007992 */ /* 0x0005ec0000008000 */
[----:B--2---:R-:W2:Y:S02]  /*2590*/  FENCE.VIEW.ASYNC.S ;  /* 0x00000000000073c6 */ /* 0x004ea40000000000 */
[----:B--2---:R-:W-:Y:S06]  /*25a0*/  BAR.SYNC.DEFER_BLOCKING 0x0 ;  /* 0x0000000000007b1d */ /* 0x004fec0000010000 */
[----:B0-----:R-:W-:-:S06]  /*25b0*/  WARPGROUP.ARRIVE ;  /* 0x00000000000079c5 */ /* 0x001fcc0000000000 */
[----:B------:R-:W-:Y:S01]  /*25c0*/  QGMMA.64x64x32.F32.E4M3.E4M3 R24, gdesc[UR24], RZ, !UPT ;  /* 0x00e00000181879f3 */ /* 0x000fe2000c7008ff */
[----:B------:R-:W-:Y:S02]  /*25d0*/  USHF.R.S32.HI UR8, URZ, 0x1f, UR4 ;  /* 0x0000001f3f087899 */ /* 0x000fe40008011404 */
[----:B------:R-:W-:Y:S02]  /*25e0*/  IADD3 RZ, P1, R186, UR4, RZ ;  /* 0x00000004baff7c10 */ /* 0x000fe4000ff3e0ff */
[----:B------:R-:W-:Y:S02]  /*25f0*/  IADD3 RZ, P2, R191, UR4, RZ ;  /* 0x00000004bfff7c10 */ /* 0x000fe4000ff5e0ff */
[----:B------:R-:W-:Y:S02]  /*2600*/  IADD3.X R221, R189, UR8, RZ, P1, !PT ;  /* 0x00000008bddd7c10 */ /* 0x000fe40008ffe4ff */
[----:B------:R-:W-:Y:S02]  /*2610*/  IADD3 RZ, P1, R190, UR4, RZ ;  /* 0x00000004beff7c10 */ /* 0x000fe4000ff3e0ff */
[----:B------:R-:W-:-:S02]  /*2620*/  IADD3 RZ, P3, R192, UR4, RZ ;  /* 0x00000004c0ff7c10 */ /* 0x000fc4000ff7e0ff */
[----:B------:R-:W-:Y:S02]  /*2630*/  IADD3.X R161, R193, UR8, RZ, P1, !PT ;  /* 0x00000008c1a17c10 */ /* 0x000fe40008ffe4ff */
[----:B-1----:R-:W-:Y:S02]  /*2640*/  IADD3.X R159, R194, UR8, RZ, P2, !PT ;  /* 0x00000008c29f7c10 */ /* 0x002fe400097fe4ff */
[----:B------:R-:W-:Y:S02]  /*2650*/  IADD3 RZ, P1, R196, UR4, RZ ;  /* 0x00000004c4ff7c10 */ /* 0x000fe4000ff3e0ff */
[----:B------:R-:W-:Y:S01]  /*2660*/  IADD3 RZ, P2, R178, UR4, RZ ;  /* 0x00000004b2ff7c10 */ /* 0x000fe2000ff5e0ff */
[----:B------:R-:W-:Y:S01]  /*2670*/  VIADD R160, R190, UR4 ;  /* 0x00000004bea07c36 */ /* 0x000fe20008000000 */
[----:B------:R-:W-:Y:S01]  /*2680*/  IADD3.X R157, R195, UR8, RZ, P3, !PT ;  /* 0x00000008c39d7c10 */ /* 0x000fe20009ffe4ff */
[----:B------:R-:W-:Y:S01]  /*2690*/  VIADD R158, R191, UR4 ;  /* 0x00000004bf9e7c36 */ /* 0x000fe20008000000 */
[----:B------:R-:W-:-:S02]  /*26a0*/  IADD3 RZ, P3, R197, UR4, RZ ;  /* 0x00000004c5ff7c10 */ /* 0x000fc4000ff7e0ff */
[----:B------:R-:W-:Y:S01]  /*26b0*/  IADD3.X R167, R199, UR8, RZ, P1, !PT ;  /* 0x00000008c7a77c10 */ /* 0x000fe20008ffe4ff */
[----:B------:R-:W-:Y:S01]  /*26c0*/  VIADD R156, R192, UR4 ;  /* 0x00000004c09c7c36 */ /* 0x000fe20008000000 */
[----:B------:R-:W-:Y:S01]  /*26d0*/  IADD3.X R165, R184, UR8, RZ, P2, !PT ;  /* 0x00000008b8a57c10 */ /* 0x000fe200097fe4ff */
[----:B------:R0:W2:Y:S01]  /*26e0*/  LDG.E.U8 R225, desc[UR16][R160.64] ;  /* 0x00000010a0e17981 */ /* 0x0000a2000c1e1100 */
[----:B------:R-:W-:Y:S02]  /*26f0*/  IADD3 RZ, P1, R198, UR4, RZ ;  /* 0x00000004c6ff7c10 */ /* 0x000fe4000ff3e0ff */
[----:B------:R-:W-:Y:S01]  /*2700*/  IADD3 RZ, P2, R202, UR4, RZ ;  /* 0x00000004caff7c10 */ /* 0x000fe2000ff5e0ff */
[----:B------:R1:W3:Y:S01]  /*2710*/  LDG.E.U8 R227, desc[UR16][R158.64] ;  /* 0x000000109ee37981 */ /* 0x0002e2000c1e1100 */
[----:B------:R-:W-:Y:S01]  /*2720*/  IADD3.X R163, R200, UR8, RZ, P3, !PT ;  /* 0x00000008c8a37c10 */ /* 0x000fe20009ffe4ff */
[----:B------:R-:W-:Y:S01]  /*2730*/  VIADD R166, R196, UR4 ;  /* 0x00000004c4a67c36 */ /* 0x000fe20008000000 */
[----:B------:R-:W-:Y:S01]  /*2740*/  IADD3 RZ, P3, R203, UR4, RZ ;  /* 0x00000004cbff7c10 */ /* 0x000fe2000ff7e0ff */
[----:B------:R-:W-:Y:S01]  /*2750*/  VIADD R164, R178, UR4 ;  /* 0x00000004b2a47c36 */ /* 0x000fe20008000000 */
[----:B------:R4:W5:Y:S01]  /*2760*/  LDG.E.U8 R215, desc[UR16][R156.64] ;  /* 0x000000109cd77981 */ /* 0x000962000c1e1100 */
[----:B0-----:R-:W-:Y:S01]  /*2770*/  IADD3.X R161, R201, UR8, RZ, P1, !PT ;  /* 0x00000008c9a17c10 */ /* 0x001fe20008ffe4ff */
[----:B------:R-:W-:Y:S01]  /*2780*/  VIADD R160, R198, UR4 ;  /* 0x00000004c6a07c36 */ /* 0x000fe20008000000 */
[----:B------:R-:W-:Y:S01]  /*2790*/  IADD3 RZ, P1, R204, UR4, RZ ;  /* 0x00000004ccff7c10 */ /* 0x000fe2000ff3e0ff */
[----:B------:R-:W-:Y:S01]  /*27a0*/  USHF.R.S32.HI UR10, URZ, 0x1f, UR4 ;  /* 0x0000001f3f0a7899 */ /* 0x000fe20008011404 */
[----:B-1----:R-:W-:Y:S01]  /*27b0*/  IADD3.X R159, R205, UR8, RZ, P2, !PT ;  /* 0x00000008cd9f7c10 */ /* 0x002fe200097fe4ff */
[----:B------:R-:W-:Y:S01]  /*27c0*/  VIADD R220, R186, UR4 ;  /* 0x00000004badc7c36 */ /* 0x000fe20008000000 */
[----:B------:R-:W-:Y:S01]  /*27d0*/  IADD3 RZ, P2, R208, UR4, RZ ;  /* 0x00000004d0ff7c10 */ /* 0x000fe2000ff5e0ff */
[----:B------:R0:W2:Y:S01]  /*27e0*/  LDG.E.U8 R223, desc[UR16][R166.64] ;  /* 0x00000010a6df7981 */ /* 0x0000a2000c1e1100 */
[----:B------:R-:W-:Y:S01]  /*27f0*/  VIADD R158, R202, UR4 ;  /* 0x00000004ca9e7c36 */ /* 0x000fe20008000000 */
[----:B----4-:R-:W-:Y:S01]  /*2800*/  IADD3.X R157, R206, UR8, RZ, P3, !PT ;  /* 0x00000008ce9d7c10 */ /* 0x010fe20009ffe4ff */
[----:B------:R-:W-:Y:S01]  /*2810*/  QGMMA.64x64x32.F32.E4M3.E4M3 R24, gdesc[UR20], R24, gsb0 ;  /* 0x00e00000141879f3 */ /* 0x000fe20008000818 */
[----:B------:R1:W4:Y:S01]  /*2820*/  LDG.E.U8 R228, desc[UR16][R164.64] ;  /* 0x00000010a4e47981 */ /* 0x000322000c1e1100 */
[----:B------:R-:W-:Y:S01]  /*2830*/  VIADD R156, R203, UR4 ;  /* 0x00000004cb9c7c36 */ /* 0x000fe20008000000 */
[----:B------:R-:W-:Y:S01]  /*2840*/  IADD3 RZ, P3, R209, UR4, RZ ;  /* 0x00000004d1ff7c10 */ /* 0x000fe2000ff7e0ff */
[----:B------:R-:W-:Y:S01]  /*2850*/  VIADD R162, R197, UR4 ;  /* 0x00000004c5a27c36 */ /* 0x000fe20008000000 */
[----:B0-----:R-:W-:Y:S01]  /*2860*/  IADD3.X R167, R207, UR8, RZ, P1, !PT ;  /* 0x00000008cfa77c10 */ /* 0x001fe20008ffe4ff */
[----:B------:R-:W-:Y:S01]  /*2870*/  VIADD R166, R204, UR4 ;  /* 0x00000004cca67c36 */ /* 0x000fe20008000000 */
[----:B------:R-:W-:Y:S01]  /*2880*/  IADD3 RZ, P1, R176, UR4, RZ ;  /* 0x00000004b0ff7c10 */ /* 0x000fe2000ff3e0ff */
[----:B------:R0:W2:Y:S01]  /*2890*/  LDG.E.U8 R217, desc[UR16][R160.64] ;  /* 0x00000010a0d97981 */ /* 0x0000a2000c1e1100 */
[----:B-1----:R-:W-:-:S03]  /*28a0*/  IADD3.X R165, R96, UR8, RZ, P2, !PT ;  /* 0x0000000860a57c10 */ /* 0x002fc600097fe4ff */
[----:B------:R-:W4:Y:S01]  /*28b0*/  LDG.E.U8 R220, desc[UR16][R220.64] ;  /* 0x00000010dcdc7981 */ /* 0x000f22000c1e1100 */
[----:B------:R-:W-:Y:S01]  /*28c0*/  IADD3 RZ, P2, R177, UR4, RZ ;  /* 0x00000004b1ff7c10 */ /* 0x000fe2000ff5e0ff */
[----:B------:R-:W-:Y:S02]  /*28d0*/  VIADD R164, R208, UR4 ;  /* 0x00000004d0a47c36 */ /* 0x000fe40008000000 */
[----:B------:R1:W4:Y:S01]  /*28e0*/  LDG.E.U8 R222, desc[UR16][R158.64] ;  /* 0x000000109ede7981 */ /* 0x000322000c1e1100 */
[----:B0-----:R-:W-:Y:S01]  /*28f0*/  IADD3.X R161, R95, UR10, RZ, P3, !PT ;  /* 0x0000000a5fa17c10 */ /* 0x001fe20009ffe4ff */
[----:B------:R-:W-:Y:S02]  /*2900*/  USHF.R.S32.HI UR10, URZ, 0x1f, UR4 ;  /* 0x0000001f3f0a7899 */ /* 0x000fe40008011404 */
[----:B------:R0:W4:Y:S04]  /*2910*/  LDG.E.U8 R226, desc[UR16][R156.64] ;  /* 0x000000109ce27981 */ /* 0x000128000c1e1100 */
[----:B------:R0:W5:Y:S01]  /*2920*/  LDG.E.U8 R229, desc[UR16][R162.64] ;  /* 0x00000010a2e57981 */ /* 0x000162000c1e1100 */
[----:B-1----:R-:W-:-:S03]  /*2930*/  IADD3.X R159, R183, UR8, RZ, P2, !PT ;  /* 0x00000008b79f7c10 */ /* 0x002fc600097fe4ff */
[----:B------:R1:W2:Y:S01]  /*2940*/  LDG.E.U8 R221, desc[UR16][R166.64] ;  /* 0x00000010a6dd7981 */ /* 0x0002a2000c1e1100 */
[----:B0-----:R-:W-:Y:S01]  /*2950*/  IADD3.X R157, R182, UR8, RZ, P1, !PT ;  /* 0x00000008b69d7c10 */ /* 0x001fe20008ffe4ff */
[----:B------:R-:W-:Y:S02]  /*2960*/  VIADD R160, R209, UR4 ;  /* 0x00000004d1a07c36 */ /* 0x000fe40008000000 */
[----:B------:R0:W4:Y:S01]  /*2970*/  LDG.E.U8 R216, desc[UR16][R164.64] ;  /* 0x00000010a4d87981 */ /* 0x000122000c1e1100 */
[----:B------:R-:W-:Y:S01]  /*2980*/  IADD3 R162, P2, R179, UR4, RZ ;  /* 0x00000004b3a27c10 */ /* 0x000fe2000ff5e0ff */
[----:B------:R-:W-:Y:S02]  /*2990*/  VIADD R158, R177, UR4 ;  /* 0x00000004b19e7c36 */ /* 0x000fe40008000000 */
[----:B------:R0:W4:Y:S01]  /*29a0*/  LDG.E.U8 R224, desc[UR16][R160.64] ;  /* 0x00000010a0e07981 */ /* 0x000122000c1e1100 */
[----:B-1----:R-:W-:Y:S02]  /*29b0*/  IADD3 R166, P1, R210, UR4, RZ ;  /* 0x00000004d2a67c10 */ /* 0x002fe4000ff3e0ff */
[----:B------:R-:W-:Y:S01]  /*29c0*/  IADD3.X R163, R185, UR10, RZ, P2, !PT ;  /* 0x0000000ab9a37c10 */ /* 0x000fe200097fe4ff */
[----:B------:R-:W-:Y:S01]  /*29d0*/  VIADD R156, R176, UR4 ;  /* 0x00000004b09c7c36 */ /* 0x000fe20008000000 */
[----:B------:R-:W-:Y:S01]  /*29e0*/  IADD3.X R167, R94, UR10, RZ, P1, !PT ;  /* 0x0000000a5ea77c10 */ /* 0x000fe20008ffe4ff */
[----:B------:R1:W4:Y:S01]  /*29f0*/  LDG.E.U8 R230, desc[UR16][R158.64] ;  /* 0x000000109ee67981 */ /* 0x000322000c1e1100 */
[----:B------:R-:W-:-:S02]  /*2a00*/  IADD3 R168, P2, R93, UR4, RZ ;  /* 0x000000045da87c10 */ /* 0x000fc4000ff5e0ff */
[----:B0-----:R-:W-:Y:S01]  /*2a10*/  IADD3 R164, P1, R92, UR4, RZ ;  /* 0x000000045ca47c10 */ /* 0x001fe2000ff3e0ff */
[----:B------:R0:W5:Y:S01]  /*2a20*/  LDG.E.U8 R231, desc[UR16][R156.64] ;  /* 0x000000109ce77981 */ /* 0x000162000c1e1100 */
[----:B------:R-:W-:Y:S02]  /*2a30*/  IADD3.X R169, R90, UR10, RZ, P2, !PT ;  /* 0x0000000a5aa97c10 */ /* 0x000fe400097fe4ff */
[----:B------:R-:W-:Y:S01]  /*2a40*/  IADD3.X R165, R89, UR10, RZ, P1, !PT ;  /* 0x0000000a59a57c10 */ /* 0x000fe20008ffe4ff */
[----:B------:R0:W4:Y:S01]  /*2a50*/  LDG.E.U8 R232, desc[UR16][R162.64] ;  /* 0x00000010a2e87981 */ /* 0x000122000c1e1100 */
[----:B------:R-:W-:Y:S02]  /*2a60*/  IADD3 R160, P2, R91, UR4, RZ ;  /* 0x000000045ba07c10 */ /* 0x000fe4000ff5e0ff */
[----:B-1----:R-:W-:Y:S01]  /*2a70*/  IADD3 R158, P1, R23, UR4, RZ ;  /* 0x00000004179e7c10 */ /* 0x002fe2000ff3e0ff */
[----:B------:R1:W4:Y:S01]  /*2a80*/  LDG.E.U8 R233, desc[UR16][R166.64] ;  /* 0x00000010a6e97981 */ /* 0x000322000c1e1100 */
[----:B------:R-:W-:-:S02]  /*2a90*/  IADD3.X R161, R88, UR10, RZ, P2, !PT ;  /* 0x0000000a58a17c10 */ /* 0x000fc400097fe4ff */
[----:B------:R-:W-:Y:S01]  /*2aa0*/  IADD3.X R159, R20, UR10, RZ, P1, !PT ;  /* 0x0000000a149f7c10 */ /* 0x000fe20008ffe4ff */
[----:B------:R1:W4:Y:S01]  /*2ab0*/  LDG.E.U8 R234, desc[UR16][R168.64] ;  /* 0x00000010a8ea7981 */ /* 0x000322000c1e1100 */
[----:B0-----:R-:W-:Y:S02]  /*2ac0*/  IADD3 R156, P2, R22, UR4, RZ ;  /* 0x00000004169c7c10 */ /* 0x001fe4000ff5e0ff */
[----:B------:R-:W-:Y:S01]  /*2ad0*/  IADD3 R162, P1, R21, UR4, RZ ;  /* 0x0000000415a27c10 */ /* 0x000fe2000ff3e0ff */
[----:B------:R0:W4:Y:S01]  /*2ae0*/  LDG.E.U8 R235, desc[UR16][R164.64] ;  /* 0x00000010a4eb7981 */ /* 0x000122000c1e1100 */
[----:B------:R-:W-:Y:S02]  /*2af0*/  IADD3.X R157, R19, UR10, RZ, P2, !PT ;  /* 0x0000000a139d7c10 */ /* 0x000fe400097fe4ff */
[----:B------:R-:W-:Y:S01]  /*2b00*/  IADD3.X R163, R18, UR10, RZ, P1, !PT ;  /* 0x0000000a12a37c10 */ /* 0x000fe20008ffe4ff */
[----:B------:R0:W4:Y:S01]  /*2b10*/  LDG.E.U8 R236, desc[UR16][R160.64] ;  /* 0x00000010a0ec7981 */ /* 0x000122000c1e1100 */
[----:B-1----:R-:W-:-:S02]  /*2b20*/  IADD3 R166, P2, R180, UR4, RZ ;  /* 0x00000004b4a67c10 */ /* 0x002fc4000ff5e0ff */
[----:B------:R-:W-:Y:S01]  /*2b30*/  IADD3 R168, P1, R17, UR4, RZ ;  /* 0x0000000411a87c10 */ /* 0x000fe2000ff3e0ff */
[----:B------:R1:W4:Y:S01]  /*2b40*/  LDG.E.U8 R237, desc[UR16][R158.64] ;  /* 0x000000109eed7981 */ /* 0x000322000c1e1100 */
[----:B------:R-:W-:Y:S02]  /*2b50*/  IADD3.X R167, R187, UR10, RZ, P2, !PT ;  /* 0x0000000abba77c10 */ /* 0x000fe400097fe4ff */
[----:B------:R-:W-:Y:S01]  /*2b60*/  IADD3.X R169, R14, UR10, RZ, P1, !PT ;  /* 0x0000000a0ea97c10 */ /* 0x000fe20008ffe4ff */
[----:B------:R1:W4:Y:S01]  /*2b70*/  LDG.E.U8 R238, desc[UR16][R156.64] ;  /* 0x000000109cee7981 */ /* 0x000322000c1e1100 */
[----:B0-----:R-:W-:Y:S02]  /*2b80*/  IADD3 R164, P2, R16, UR4, RZ ;  /* 0x0000000410a47c10 */ /* 0x001fe4000ff5e0ff */
[----:B------:R-:W-:Y:S01]  /*2b90*/  IADD3 R160, P1, R15, UR4, RZ ;  /* 0x000000040fa07c10 */ /* 0x000fe2000ff3e0ff */
[----:B------:R-:W-:Y:S02]  /*2ba0*/  WARPGROUP.DEPBAR.LE gsb0, 0x0 ;  /* 0x00008000000079c5 */ /* 0x000fe40000010000 */
[----:B------:R-:W-:Y:S01]  /*2bb0*/  IADD3.X R165, R13, UR10, RZ, P2, !PT ;  /* 0x0000000a0da57c10 */ /* 0x000fe200097fe4ff */
[----:B------:R-:W3:Y:S01]  /*2bc0*/  LDG.E.U8 R169, desc[UR16][R168.64] ;  /* 0x00000010a8a97981 */ /* 0x000ee2000c1e1100 */
[----:B------:R-:W-:-:S02]  /*2bd0*/  IADD3.X R161, R12, UR10, RZ, P1, !PT ;  /* 0x0000000a0ca17c10 */ /* 0x000fc40008ffe4ff */
[----:B-1----:R-:W-:Y:S01]  /*2be0*/  IADD3 R158, P2, R11, UR4, RZ ;  /* 0x000000040b9e7c10 */ /* 0x002fe2000ff5e0ff */
[----:B------:R-:W4:Y:S01]  /*2bf0*/  LDG.E.U8 R239, desc[UR16][R162.64] ;  /* 0x00000010a2ef7981 */ /* 0x000f22000c1e1100 */
[----:B------:R-:W-:Y:S02]  /*2c00*/  IADD3 R156, P1, R10, UR4, RZ ;  /* 0x000000040a9c7c10 */ /* 0x000fe4000ff3e0ff */
[----:B------:R-:W-:Y:S01]  /*2c10*/  IADD3.X R159, R7, UR10, RZ, P2, !PT ;  /* 0x0000000a079f7c10 */ /* 0x000fe200097fe4ff */
[----:B------:R-:W4:Y:S01]  /*2c20*/  LDG.E.U8 R240, desc[UR16][R166.64] ;  /* 0x00000010a6f07981 */ /* 0x000f22000c1e1100 */
[----:B------:R-:W-:-:S03]  /*2c30*/  IADD3.X R157, R6, UR10, RZ, P1, !PT ;  /* 0x0000000a069d7c10 */ /* 0x000fc60008ffe4ff */
[----:B------:R0:W4:Y:S04]  /*2c40*/  LDG.E.U8 R158, desc[UR16][R158.64] ;  /* 0x000000109e9e7981 */ /* 0x000128000c1e1100 */
[----:B------:R1:W4:Y:S04]  /*2c50*/  LDG.E.U8 R243, desc[UR16][R156.64] ;  /* 0x000000109cf37981 */ /* 0x000328000c1e1100 */
[----:B------:R1:W4:Y:S01]  /*2c60*/  LDG.E.U8 R241, desc[UR16][R164.64] ;  /* 0x00000010a4f17981 */ /* 0x000322000c1e1100 */
[----:B0-----:R-:W-:-:S03]  /*2c70*/  FMUL R159, R26, UR9 ;  /* 0x000000091a9f7c20 */ /* 0x001fc60008400000 */
[----:B------:R-:W4:Y:S01]  /*2c80*/  LDG.E.U8 R160, desc[UR16][R160.64] ;  /* 0x00000010a0a07981 */ /* 0x000f22000c1e1100 */
[----:B-1----:R-:W-:-:S05]  /*2c90*/  FMUL R156, R27, UR9 ;  /* 0x000000091b9c7c20 */ /* 0x002fca0008400000 */
[----:B------:R-:W-:Y:S01]  /*2ca0*/  FMNMX R159, R159, R156, !PT ;  /* 0x0000009c9f9f7209 */ /* 0x000fe20007800000 */
[----:B------:R-:W-:-:S05]  /*2cb0*/  FMUL R156, R30, UR9 ;  /* 0x000000091e9c7c20 */ /* 0x000fca0008400000 */
        /* <DEDUP_REMOVED lines=11> */
[----:B------:R-:W-:Y:S01]  /*2d70*/  FMUL R156, R42, UR9 ;  /* 0x000000092a9c7c20 */ /* 0x000fe20008400000 */
[----:B------:R-:W-:-:S04]  /*2d80*/  IADD3 R162, P1, R9, UR4, RZ ;  /* 0x0000000409a27c10 */ /* 0x000fc8000ff3e0ff */
[----:B------:R-:W-:Y:S01]  /*2d90*/  FMNMX R159, R156, R159, !PT ;  /* 0x0000009f9c9f7209 */ /* 0x000fe20007800000 */
[----:B------:R-:W-:Y:S01]  /*2da0*/  FMUL R156, R43, UR9 ;  /* 0x000000092b9c7c20 */ /* 0x000fe20008400000 */
[----:B------:R-:W-:Y:S02]  /*2db0*/  IADD3 R166, P2, R8, UR4, RZ ;  /* 0x0000000408a67c10 */ /* 0x000fe4000ff5e0ff */
[----:B------:R-:W-:Y:S02]  /*2dc0*/  IADD3.X R163, R5, UR10, RZ, P1, !PT ;  /* 0x0000000a05a37c10 */ /* 0x000fe40008ffe4ff */
[----:B------:R-:W-:Y:S02]  /*2dd0*/  IADD3 R164, P1, R181, UR4, RZ ;  /* 0x00000004b5a47c10 */ /* 0x000fe4000ff3e0ff */
[----:B------:R-:W-:Y:S01]  /*2de0*/  FMNMX R159, R156, R159, !PT ;  /* 0x0000009f9c9f7209 */ /* 0x000fe20007800000 */
[----:B------:R-:W-:Y:S01]  /*2df0*/  FMUL R156, R46, UR9 ;  /* 0x000000092e9c7c20 */ /* 0x000fe20008400000 */
[----:B------:R-:W-:Y:S01]  /*2e00*/  IADD3.X R167, R3, UR10, RZ, P2, !PT ;  /* 0x0000000a03a77c10 */ /* 0x000fe200097fe4ff */
[----:B------:R0:W4:Y:S01]  /*2e10*/  LDG.E.U8 R163, desc[UR16][R162.64] ;  /* 0x00000010a2a37981 */ /* 0x000122000c1e1100 */
[----:B------:R-:W-:-:S02]  /*2e20*/  IADD3.X R165, R188, UR10, RZ, P1, !PT ;  /* 0x0000000abca57c10 */ /* 0x000fc40008ffe4ff */
[----:B------:R-:W-:Y:S01]  /*2e30*/  FMNMX R159, R156, R159, !PT ;  /* 0x0000009f9c9f7209 */ /* 0x000fe20007800000 */
[----:B------:R-:W-:Y:S01]  /*2e40*/  FMUL R156, R47, UR9 ;  /* 0x000000092f9c7c20 */ /* 0x000fe20008400000 */
[----:B------:R-:W4:Y:S04]  /*2e50*/  LDG.E.U8 R166, desc[UR16][R166.64] ;  /* 0x00000010a6a67981 */ /* 0x000f28000c1e1100 */
[----:B------:R1:W4:Y:S01]  /*2e60*/  LDG.E.U8 R164, desc[UR16][R164.64] ;  /* 0x00000010a4a47981 */ /* 0x000322000c1e1100 */
[----:B------:R-:W-:Y:S01]  /*2e70*/  FMNMX R159, R156, R159, !PT ;  /* 0x0000009f9c9f7209 */ /* 0x000fe20007800000 */
[----:B------:R-:W-:Y:S01]  /*2e80*/  FMUL R156, R50, UR9 ;  /* 0x00000009329c7c20 */ /* 0x000fe20008400000 */
[----:B------:R-:W-:Y:S01]  /*2e90*/  FMUL R157, R25, UR9 ;  /* 0x00000009199d7c20 */ /* 0x000fe20008400000 */
[----:B------:R-:W-:Y:S03]  /*2ea0*/  BAR.SYNC.DEFER_BLOCKING 0x0 ;  /* 0x0000000000007b1d */ /* 0x000fe60000010000 */
        /* <DEDUP_REMOVED lines=10> */
[----:B0-----:R-:W0:Y:S04]  /*2f50*/  SHFL.BFLY PT, R162, R159, 0x2, 0x1f ;  /* 0x0c401f009fa27f89 */ /* 0x001e2800000e0000 */
        /* <DEDUP_REMOVED lines=8> */
[----:B0-----:R-:W-:-:S04]  /*2fe0*/  FMNMX R161, R159, R162, !PT ;  /* 0x000000a29fa17209 */ /* 0x001fc80007800000 */
[----:B------:R-:W-:Y:S01]  /*2ff0*/  FMNMX R157, R156, R157, !PT ;  /* 0x0000009d9c9d7209 */ /* 0x000fe20007800000 */
[----:B------:R-:W-:Y:S01]  /*3000*/  FMUL R156, R37, UR9 ;  /* 0x00000009259c7c20 */ /* 0x000fe20008400000 */
[----:B------:R-:W0:Y:S04]  /*3010*/  SHFL.BFLY PT, R168, R161, 0x1, 0x1f ;  /* 0x0c201f00a1a87f89 */ /* 0x000e2800000e0000 */
        /* <DEDUP_REMOVED lines=9> */
[----:B------:R-:W-:Y:S02]  /*30b0*/  FMNMX R156, R156, R213, !PT ;  /* 0x000000d59c9c7209 */ /* 0x000fe40007800000 */
[----:B------:R-:W-:Y:S01]  /*30c0*/  FMNMX R162, R157, R162, !PT ;  /* 0x000000a29da27209 */ /* 0x000fe20007800000 */
[----:B------:R-:W-:Y:S02]  /*30d0*/  FMUL R157, R48, UR9 ;  /* 0x00000009309d7c20 */ /* 0x000fe40008400000 */
[----:B------:R-:W-:-:S03]  /*30e0*/  FFMA R26, R26, UR9, -R156 ;  /* 0x000000091a1a7c23 */ /* 0x000fc6000800089c */
[----:B------:R-:W-:Y:S01]  /*30f0*/  FMNMX R159, R157, R162, !PT ;  /* 0x000000a29d9f7209 */ /* 0x000fe20007800000 */
[----:B------:R-:W-:Y:S01]  /*3100*/  FMUL R157, R26, 1.4426950216293334961 ;  /* 0x3fb8aa3b1a9d7820 */ /* 0x000fe20000400000 */
[----:B------:R-:W-:Y:S01]  /*3110*/  FMUL R26, R49, UR9 ;  /* 0x00000009311a7c20 */ /* 0x000fe20008400000 */
[----:B------:R-:W-:-:S04]  /*3120*/  FFMA R27, R27, UR9, -R156 ;  /* 0x000000091b1b7c23 */ /* 0x000fc8000800089c */
[----:B------:R-:W-:Y:S01]  /*3130*/  FMNMX R159, R26, R159, !PT ;  /* 0x0000009f1a9f7209 */ /* 0x000fe20007800000 */
[----:B------:R-:W-:Y:S01]  /*3140*/  FMUL R26, R52, UR9 ;  /* 0x00000009341a7c20 */ /* 0x000fe20008400000 */
[----:B------:R-:W-:-:S04]  /*3150*/  FMUL R162, R27, 1.4426950216293334961 ;  /* 0x3fb8aa3b1ba27820 */ /* 0x000fc80000400000 */
[----:B------:R-:W-:Y:S01]  /*3160*/  FMNMX R27, R26, R159, !PT ;  /* 0x0000009f1a1b7209 */ /* 0x000fe20007800000 */
[----:B------:R-:W-:-:S05]  /*3170*/  FMUL R26, R53, UR9 ;  /* 0x00000009351a7c20 */ /* 0x000fca0008400000 */
[----:B------:R-:W-:-:S05]  /*3180*/  FMNMX R26, R26, R27, !PT ;  /* 0x0000001b1a1a7209 */ /* 0x000fca0007800000 */
[----:B------:R-:W0:Y:S01]  /*3190*/  SHFL.BFLY PT, R27, R26, 0x2, 0x1f ;  /* 0x0c401f001a1b7f89 */ /* 0x000e2200000e0000 */
[----:B------:R-:W-:-:S04]  /*31a0*/  FFMA R30, R30, UR9, -R156 ;  /* 0x000000091e1e7c23 */ /* 0x000fc8000800089c */
[----:B------:R-:W-:Y:S01]  /*31b0*/  FMUL R159, R30, 1.4426950216293334961 ;  /* 0x3fb8aa3b1e9f7820 */ /* 0x000fe20000400000 */
[----:B------:R-:W-:-:S04]  /*31c0*/  FFMA R30, R34, UR9, -R156 ;  /* 0x00000009221e7c23 */ /* 0x000fc8000800089c */
[----:B------:R-:W-:Y:S01]  /*31d0*/  FMUL R161, R30, 1.4426950216293334961 ;  /* 0x3fb8aa3b1ea17820 */ /* 0x000fe20000400000 */
[--C-:B------:R-:W-:Y:S01]  /*31e0*/  FFMA R30, R35, UR9, -R156.reuse ;  /* 0x00000009231e7c23 */ /* 0x100fe2000800089c */
[----:B------:R-:W-:-:S03]  /*31f0*/  FFMA R31, R31, UR9, -R156 ;  /* 0x000000091f1f7c23 */ /* 0x000fc6000800089c */
[----:B-1----:R-:W-:Y:S01]  /*3200*/  FMUL R165, R30, 1.4426950216293334961 ;  /* 0x3fb8aa3b1ea57820 */ /* 0x002fe20000400000 */
[----:B------:R-:W-:Y:S01]  /*3210*/  FFMA R30, R38, UR9, -R156 ;  /* 0x00000009261e7c23 */ /* 0x000fe2000800089c */
[----:B0-----:R-:W-:-:S05]  /*3220*/  FMNMX R27, R26, R27, !PT ;  /* 0x0000001b1a1b7209 */ /* 0x001fca0007800000 */
[----:B------:R-:W0:Y:S01]  /*3230*/  SHFL.BFLY PT, R26, R27, 0x1, 0x1f ;  /* 0x0c201f001b1a7f89 */ /* 0x000e2200000e0000 */
[----:B------:R-:W-:Y:S01]  /*3240*/  FMUL R31, R31, 1.4426950216293334961 ;  /* 0x3fb8aa3b1f1f7820 */ /* 0x000fe20000400000 */
[----:B------:R-:W-:Y:S01]  /*3250*/  FMUL R167, R30, 1.4426950216293334961 ;  /* 0x3fb8aa3b1ea77820 */ /* 0x000fe20000400000 */
[--C-:B------:R-:W-:Y:S02]  /*3260*/  FFMA R30, R39, UR9, -R156.reuse ;  /* 0x00000009271e7c23 */ /* 0x100fe4000800089c */
[----:B------:R1:W-:Y:S02]  /*3270*/  MUFU.EX2 R34, R31 ;  /* 0x0000001f00227308 */ /* 0x0003e40000000800 */
[----:B-1----:R-:W-:Y:S01]  /*3280*/  FMUL R31, R30, 1.4426950216293334961 ;  /* 0x3fb8aa3b1e1f7820 */ /* 0x002fe20000400000 */
[----:B------:R-:W-:-:S05]  /*3290*/  FFMA R30, R42, UR9, -R156 ;  /* 0x000000092a1e7c23 */ /* 0x000fca000800089c */
[----:B------:R1:W-:Y:S02]  /*32a0*/  MUFU.EX2 R35, R161 ;  /* 0x000000a100237308 */ /* 0x0003e40000000800 */
[----:B-1----:R-:W-:Y:S01]  /*32b0*/  FMUL R161, R30, 1.4426950216293334961 ;  /* 0x3fb8aa3b1ea17820 */ /* 0x002fe20000400000 */
[----:B------:R-:W-:-:S05]  /*32c0*/  FFMA R30, R43, UR9, -R156 ;  /* 0x000000092b1e7c23 */ /* 0x000fca000800089c */
[----:B------:R1:W-:Y:S02]  /*32d0*/  MUFU.EX2 R38, R165 ;  /* 0x000000a500267308 */ /* 0x0003e40000000800 */
[----:B-1----:R-:W-:Y:S01]  /*32e0*/  FMUL R165, R30, 1.4426950216293334961 ;  /* 0x3fb8aa3b1ea57820 */ /* 0x002fe20000400000 */
[----:B------:R-:W-:-:S05]  /*32f0*/  FFMA R30, R46, UR9, -R156 ;  /* 0x000000092e1e7c23 */ /* 0x000fca000800089c */
[----:B------:R0:W-:Y:S08]  /*3300*/  MUFU.EX2 R43, R161 ;  /* 0x000000a1002b7308 */ /* 0x0001f00000000800 */
[----:B------:R1:W-:Y:S01]  /*3310*/  MUFU.EX2 R39, R167 ;  /* 0x000000a700277308 */ /* 0x0003e20000000800 */
[----:B0-----:R-:W-:Y:S01]  /*3320*/  FMNMX R161, R27, R26, !PT ;  /* 0x0000001a1ba17209 */ /* 0x001fe20007800000 */
[----:B------:R-:W-:-:S03]  /*3330*/  FFMA R26, R54, UR9, -R156 ;  /* 0x00000009361a7c23 */ /* 0x000fc6000800089c */
[----:B------:R-:W-:Y:S01]  /*3340*/  FMNMX R161, R161, R214, !PT ;  /* 0x000000d6a1a17209 */ /* 0x000fe20007800000 */
[----:B-1----:R-:W-:Y:S01]  /*3350*/  FMUL R167, R30, 1.4426950216293334961 ;  /* 0x3fb8aa3b1ea77820 */ /* 0x002fe20000400000 */
[--C-:B------:R-:W-:Y:S01]  /*3360*/  FFMA R30, R47, UR9, -R156.reuse ;  /* 0x000000092f1e7c23 */ /* 0x100fe2000800089c */
[----:B------:R0:W1:Y:S01]  /*3370*/  MUFU.EX2 R42, R31 ;  /* 0x0000001f002a7308 */ /* 0x0000620000000800 */
[----:B------:R-:W-:Y:S01]  /*3380*/  FMUL R27, R26, 1.4426950216293334961 ;  /* 0x3fb8aa3b1a1b7820 */ /* 0x000fe20000400000 */
[--C-:B------:R-:W-:Y:S01]  /*3390*/  FFMA R26, R55, UR9, -R156.reuse ;  /* 0x00000009371a7c23 */ /* 0x100fe2000800089c */
[----:B------:R-:W-:Y:S01]  /*33a0*/  FFMA R24, R24, UR9, -R161 ;  /* 0x0000000918187c23 */ /* 0x000fe200080008a1 */
[----:B0-----:R-:W-:Y:S01]  /*33b0*/  FMUL R31, R30, 1.4426950216293334961 ;  /* 0x3fb8aa3b1e1f7820 */ /* 0x001fe20000400000 */
[----:B------:R-:W-:-:S03]  /*33c0*/  FFMA R30, R50, UR9, -R156 ;  /* 0x00000009321e7c23 */ /* 0x000fc6000800089c */
[----:B------:R0:W-:Y:S01]  /*33d0*/  MUFU.EX2 R46, R165 ;  /* 0x000000a5002e7308 */ /* 0x0001e20000000800 */
[----:B------:R-:W-:Y:S01]  /*33e0*/  FMUL R26, R26, 1.4426950216293334961 ;  /* 0x3fb8aa3b1a1a7820 */ /* 0x000fe20000400000 */
[----:B------:R-:W-:Y:S01]  /*33f0*/  FMUL R168, R30, 1.4426950216293334961 ;  /* 0x3fb8aa3b1ea87820 */ /* 0x000fe20000400000 */
[----:B------:R-:W-:Y:S01]  /*3400*/  FFMA R30, R51, UR9, -R156 ;  /* 0x00000009331e7c23 */ /* 0x000fe2000800089c */
[----:B0-----:R-:W-:Y:S01]  /*3410*/  FMUL R165, R24, 1.4426950216293334961 ;  /* 0x3fb8aa3b18a57820 */ /* 0x001fe20000400000 */
[----:B------:R-:W-:-:S03]  /*3420*/  FFMA R24, R32, UR9, -R161 ;  /* 0x0000000920187c23 */ /* 0x000fc600080008a1 */
[----:B------:R-:W-:Y:S01]  /*3430*/  MUFU.EX2 R51, R168 ;  /* 0x000000a800337308 */ /* 0x000fe20000000800 */
[----:B------:R-:W-:-:S07]  /*3440*/  FFMA R25, R25, UR9, -R161 ;  /* 0x0000000919197c23 */ /* 0x000fce00080008a1 */
[----:B------:R0:W-:Y:S01]  /*3450*/  MUFU.EX2 R168, R26 ;  /* 0x0000001a00a87308 */ /* 0x0001e20000000800 */
[----:B------:R-:W-:Y:S01]  /*3460*/  FMUL R25, R25, 1.4426950216293334961 ;  /* 0x3fb8aa3b19197820 */ /* 0x000fe20000400000 */
[--C-:B------:R-:W-:Y:S01]  /*3470*/  FFMA R28, R28, UR9, -R161.reuse ;  /* 0x000000091c1c7c23 */ /* 0x100fe200080008a1 */
[----:B0-----:R-:W-:Y:S01]  /*3480*/  FMUL R26, R24, 1.4426950216293334961 ;  /* 0x3fb8aa3b181a7820 */ /* 0x001fe20000400000 */
[----:B------:R-:W-:-:S04]  /*3490*/  FFMA R24, R33, UR9, -R161 ;  /* 0x0000000921187c23 */ /* 0x000fc800080008a1 */
[----:B------:R0:W-:Y:S01]  /*34a0*/  MUFU.EX2 R55, R27 ;  /* 0x0000001b00377308 */ /* 0x0001e20000000800 */
[----:B------:R-:W-:Y:S01]  /*34b0*/  FMUL R28, R28, 1.4426950216293334961 ;  /* 0x3fb8aa3b1c1c7820 */ /* 0x000fe20000400000 */
[--C-:B------:R-:W-:Y:S01]  /*34c0*/  FFMA R29, R29, UR9, -R161.reuse ;  /* 0x000000091d1d7c23 */ /* 0x100fe200080008a1 */
[----:B0-----:R-:W-:Y:S01]  /*34d0*/  FMUL R27, R24, 1.4426950216293334961 ;  /* 0x3fb8aa3b181b7820 */ /* 0x001fe20000400000 */
[----:B------:R-:W-:-:S04]  /*34e0*/  FFMA R24, R36, UR9, -R161 ;  /* 0x0000000924187c23 */ /* 0x000fc800080008a1 */
[----:B------:R0:W-:Y:S01]  /*34f0*/  MUFU.EX2 R242, R25 ;  /* 0x0000001900f27308 */ /* 0x0001e20000000800 */
[----:B------:R-:W-:Y:S01]  /*3500*/  FMUL R29, R29, 1.4426950216293334961 ;  /* 0x3fb8aa3b1d1d7820 */ /* 0x000fe20000400000 */
[----:B0-----:R-:W-:Y:S01]  /*3510*/  FMUL R25, R24, 1.4426950216293334961 ;  /* 0x3fb8aa3b18197820 */ /* 0x001fe20000400000 */
[----:B------:R-:W-:-:S05]  /*3520*/  FFMA R24, R37, UR9, -R161 ;  /* 0x0000000925187c23 */ /* 0x000fca00080008a1 */
[----:B------:R-:W-:Y:S08]  /*3530*/  MUFU.EX2 R47, R167 ;  /* 0x000000a7002f7308 */ /* 0x000ff00000000800 */
[----:B------:R0:W-:Y:S02]  /*3540*/  MUFU.EX2 R167, R28 ;  /* 0x0000001c00a77308 */ /* 0x0001e40000000800 */
[----:B0-----:R-:W-:Y:S01]  /*3550*/  FMUL R28, R24, 1.4426950216293334961 ;  /* 0x3fb8aa3b181c7820 */ /* 0x001fe20000400000 */
[----:B------:R-:W-:-:S05]  /*3560*/  FFMA R24, R40, UR9, -R161 ;  /* 0x0000000928187c23 */ /* 0x000fca00080008a1 */
        /* <DEDUP_REMOVED lines=21> */
[----:B------:R-:W-:Y:S01]  /*36c0*/  MUFU.EX2 R157, R157 ;  /* 0x0000009d009d7308 */ /* 0x000fe20000000800 */
[----:B------:R-:W-:Y:S02]  /*36d0*/  FMUL R244, R24, 1.4426950216293334961 ;  /* 0x3fb8aa3b18f47820 */ /* 0x000fe40000400000 */
[----:B------:R-:W0:Y:S05]  /*36e0*/  S2R R24, SR_TID.X ;  /* 0x0000000000187919 */ /* 0x000e2a0000002100 */
[----:B------:R-:W-:Y:S01]  /*36f0*/  MUFU.EX2 R162, R162 ;  /* 0x000000a200a27308 */ /* 0x000fe20000000800 */
[----:B------:R-:W-:-:S07]  /*3700*/  FMUL R30, R30, 1.4426950216293334961 ;  /* 0x3fb8aa3b1e1e7820 */ /* 0x000fce0000400000 */
[----:B------:R-:W2:Y:S08]  /*3710*/  MUFU.EX2 R159, R159 ;  /* 0x0000009f009f7308 */ /* 0x000eb00000000800 */
[----:B------:R-:W5:Y:S08]  /*3720*/  MUFU.EX2 R165, R165 ;  /* 0x000000a500a57308 */ /* 0x000f700000000800 */
[----:B------:R3:W-:Y:S08]  /*3730*/  MUFU.EX2 R54, R30 ;  /* 0x0000001e00367308 */ /* 0x0007f00000000800 */
[----:B------:R1:W-:Y:S01]  /*3740*/  MUFU.EX2 R45, R27 ;  /* 0x0000001b002d7308 */ /* 0x0003e20000000800 */
[----:B---3--:R-:W-:-:S02]  /*3750*/  LOP3.LUT R30, R219, 0x1c, RZ, 0xc0, !PT ;  /* 0x0000001cdb1e7812 */ /* 0x008fc400078ec0ff */
[----:B-1----:R-:W-:-:S05]  /*3760*/  LOP3.LUT R27, R219, 0x1, RZ, 0xc0, !PT ;  /* 0x00000001db1b7812 */ /* 0x002fca00078ec0ff */
[----:B------:R1:W3:Y:S08]  /*3770*/  MUFU.EX2 R41, R29 ;  /* 0x0000001d00297308 */ /* 0x0002f00000000800 */
[----:B------:R4:W0:Y:S01]  /*3780*/  MUFU.EX2 R50, R31 ;  /* 0x0000001f00327308 */ /* 0x0008220000000800 */
[----:B-1----:R-:W-:-:S07]  /*3790*/  F2FP.SATFINITE.E4M3.F32.PACK_AB_MERGE_C R29, R42, R39, RZ ;  /* 0x000000272a1d723e */ /* 0x002fce00048070ff */
[----:B------:R1:W-:Y:S01]  /*37a0*/  MUFU.EX2 R52, R26 ;  /* 0x0000001a00347308 */ /* 0x0003e20000000800 */
[----:B----4-:R-:W-:Y:S01]  /*37b0*/  IMAD R31, R27, 0x2, R30 ;  /* 0x000000021b1f7824 */ /* 0x010fe200078e021e */
[----:B--2---:R-:W-:-:S06]  /*37c0*/  F2FP.SATFINITE.E4M3.F32.PACK_AB_MERGE_C R27, R34, R159, RZ ;  /* 0x0000009f221b723e */ /* 0x004fcc00048070ff */
[----:B------:R2:W4:Y:S01]  /*37d0*/  MUFU.EX2 R49, R28 ;  /* 0x0000001c00317308 */ /* 0x0005220000000800 */
[----:B-1----:R-:W-:Y:S02]  /*37e0*/  F2FP.SATFINITE.E4M3.F32.PACK_AB_MERGE_C R26, R162, R157, RZ ;  /* 0x0000009da21a723e */ /* 0x002fe400048070ff */
[----:B------:R-:W-:Y:S02]  /*37f0*/  F2FP.SATFINITE.E4M3.F32.PACK_AB_MERGE_C R27, R32, R167, R27 ;  /* 0x000000a7201b723e */ /* 0x000fe4000480701b */
[----:B-----5:R-:W-:-:S03]  /*3800*/  F2FP.SATFINITE.E4M3.F32.PACK_AB_MERGE_C R26, R242, R165, R26 ;  /* 0x000000a5f21a723e */ /* 0x020fc6000480701a */
[----:B------:R-:W-:Y:S01]  /*3810*/  MUFU.EX2 R53, R25 ;  /* 0x0000001900357308 */ /* 0x000fe20000000800 */
[----:B--2---:R-:W-:Y:S01]  /*3820*/  F2FP.SATFINITE.E4M3.F32.PACK_AB_MERGE_C R28, R38, R35, RZ ;  /* 0x00000023261c723e */ /* 0x004fe200048070ff */
[----:B------:R1:W-:Y:S06]  /*3830*/  STS.U8 [R218+UR12+0x1c00], R169 ;  /* 0x001c00a9da007988 */ /* 0x0003ec000800000c */
[----:B------:R-:W2:Y:S01]  /*3840*/  MUFU.EX2 R244, R244 ;  /* 0x000000f400f47308 */ /* 0x000ea20000000800 */
[----:B------:R-:W-:Y:S02]  /*3850*/  F2FP.SATFINITE.E4M3.F32.PACK_AB_MERGE_C R28, R36, R33, R28 ;  /* 0x00000021241c723e */ /* 0x000fe4000480701c */
[----:B------:R-:W-:-:S02]  /*3860*/  F2FP.SATFINITE.E4M3.F32.PACK_AB_MERGE_C R29, R40, R37, R29 ;  /* 0x00000025281d723e */ /* 0x000fc4000480701d */
[----:B------:R-:W-:Y:S02]  /*3870*/  SEL R246, R26, R27, !P0 ;  /* 0x0000001b1af67207 */ /* 0x000fe40004000000 */
[----:B-1----:R-:W-:Y:S02]  /*3880*/  SEL R169, R27, R26, !P0 ;  /* 0x0000001a1ba97207 */ /* 0x002fe40004000000 */
[----:B------:R-:W-:Y:S02]  /*3890*/  F2FP.SATFINITE.E4M3.F32.PACK_AB_MERGE_C R26, R46, R43, RZ ;  /* 0x0000002b2e1a723e */ /* 0x000fe400048070ff */
[----:B------:R-:W-:Y:S02]  /*38a0*/  SHF.R.U32.HI R30, RZ, 0x1, R219 ;  /* 0x00000001ff1e7819 */ /* 0x000fe400000116db */
[----:B------:R-:W-:Y:S02]  /*38b0*/  SEL R248, R28, R29, !P0 ;  /* 0x0000001d1cf87207 */ /* 0x000fe40004000000 */
[----:B------:R-:W-:-:S02]  /*38c0*/  SEL R219, R29, R28, !P0 ;  /* 0x0000001c1ddb7207 */ /* 0x000fc40004000000 */
[----:B---3--:R-:W-:Y:S02]  /*38d0*/  F2FP.SATFINITE.E4M3.F32.PACK_AB_MERGE_C R29, R44, R41, R26 ;  /* 0x000000292c1d723e */ /* 0x008fe4000480701a */
[----:B0-----:R-:W-:Y:S02]  /*38e0*/  F2FP.SATFINITE.E4M3.F32.PACK_AB_MERGE_C R26, R50, R47, RZ ;  /* 0x0000002f321a723e */ /* 0x001fe400048070ff */
[----:B------:R-:W-:Y:S02]  /*38f0*/  F2FP.SATFINITE.E4M3.F32.PACK_AB_MERGE_C R27, R54, R51, RZ ;  /* 0x00000033361b723e */ /* 0x000fe400048070ff */
[----:B------:R-:W-:Y:S02]  /*3900*/  F2FP.SATFINITE.E4M3.F32.PACK_AB_MERGE_C R28, R168, R55, RZ ;  /* 0x00000037a81c723e */ /* 0x000fe400048070ff */
[----:B------:R-:W-:Y:S02]  /*3910*/  SGXT.U32 R30, R30, 0x1 ;  /* 0x000000011e1e781a */ /* 0x000fe40000000000 */
[----:B------:R-:W-:-:S02]  /*3920*/  F2FP.SATFINITE.E4M3.F32.PACK_AB_MERGE_C R26, R48, R45, R26 ;  /* 0x0000002d301a723e */ /* 0x000fc4000480701a */
[----:B----4-:R-:W-:Y:S02]  /*3930*/  F2FP.SATFINITE.E4M3.F32.PACK_AB_MERGE_C R27, R52, R49, R27 ;  /* 0x00000031341b723e */ /* 0x010fe4000480701b */
[----:B--2---:R-:W-:Y:S02]  /*3940*/  F2FP.SATFINITE.E4M3.F32.PACK_AB_MERGE_C R28, R244, R53, R28 ;  /* 0x00000035f41c723e */ /* 0x004fe4000480701c */
[C---:B------:R-:W-:Y:S02]  /*3950*/  LOP3.LUT P1, RZ, R24.reuse, 0x2, RZ, 0xc0, !PT ;  /* 0x0000000218ff7812 */ /* 0x040fe4000782c0ff */
[----:B------:R-:W-:Y:S01]  /*3960*/  LOP3.LUT R24, R24, 0x7f, RZ, 0xc0, !PT ;  /* 0x0000007f18187812 */ /* 0x000fe200078ec0ff */
[----:B------:R0:W-:Y:S01]  /*3970*/  STS.U8 [R218+UR12+0x1200], R227 ;  /* 0x001200e3da007988 */ /* 0x0001e2000800000c */
[----:B------:R-:W-:Y:S02]  /*3980*/  LOP3.LUT R25, R31, R30, RZ, 0xfc, !PT ;  /* 0x0000001e1f197212 */ /* 0x000fe400078efcff */
[----:B------:R-:W-:-:S02]  /*3990*/  SEL R250, R29, R26, !P0 ;  /* 0x0000001a1dfa7207 */ /* 0x000fc40004000000 */
[----:B------:R-:W-:Y:S01]  /*39a0*/  SEL R252, R27, R28, !P0 ;  /* 0x0000001c1bfc7207 */ /* 0x000fe20004000000 */
[----:B------:R-:W-:Y:S01]  /*39b0*/  STS.U8 [R218+UR12+0x1000], R231 ;  /* 0x001000e7da007988 */ /* 0x000fe2000800000c */
[----:B------:R-:W-:Y:S02]  /*39c0*/  SEL R30, R26, R29, !P0 ;  /* 0x0000001d1a1e7207 */ /* 0x000fe40004000000 */
[----:B0-----:R-:W-:Y:S01]  /*39d0*/  LOP3.LUT R227, R24, 0x10, RZ, 0x3c, !PT ;  /* 0x0000001018e37812 */ /* 0x001fe200078e3cff */
[----:B------:R-:W-:Y:S04]  /*39e0*/  STS.U8 [R218+UR12+0x1400], R229 ;  /* 0x001400e5da007988 */ /* 0x000fe8000800000c */
[----:B------:R0:W-:Y:S04]  /*39f0*/  STS.U8 [R218+UR12+0x1600], R221 ;  /* 0x001600ddda007988 */ /* 0x0001e8000800000c */
[----:B------:R-:W-:Y:S04]  /*3a00*/  STS.U8 [R218+UR12+0x1800], R233 ;  /* 0x001800e9da007988 */ /* 0x000fe8000800000c */
[----:B------:R-:W-:Y:S01]  /*3a10*/  STS.U8 [R218+UR12+0x1a00], R237 ;  /* 0x001a00edda007988 */ /* 0x000fe2000800000c */
[----:B0-----:R-:W-:-:S03]  /*3a20*/  LOP3.LUT R221, R25, 0x1, RZ, 0x3c, !PT ;  /* 0x0000000119dd7812 */ /* 0x001fc600078e3cff */
[----:B------:R0:W-:Y:S04]  /*3a30*/  STS.U8 [R218+UR12+0x1e00], R243 ;  /* 0x001e00f3da007988 */ /* 0x0001e8000800000c */
[----:B------:R-:W-:Y:S04]  /*3a40*/  SHFL.IDX PT, R26, R246, R25, 0x1f ;  /* 0x00001f19f61a7589 */ /* 0x000fe800000e0000 */
[----:B------:R-:W-:Y:S01]  /*3a50*/  SHFL.IDX PT, R29, R250, R25, 0x1f ;  /* 0x00001f19fa1d7589 */ /* 0x000fe200000e0000 */
[----:B0-----:R-:W-:-:S03]  /*3a60*/  SEL R218, R28, R27, !P0 ;  /* 0x0000001b1cda7207 */ /* 0x001fc60004000000 */
[----:B------:R-:W-:Y:S04]  /*3a70*/  SHFL.IDX PT, R27, R248, R25, 0x1f ;  /* 0x00001f19f81b7589 */ /* 0x000fe800000e0000 */
[----:B------:R0:W-:Y:S04]  /*3a80*/  SHFL.IDX PT, R31, R252, R25, 0x1f ;  /* 0x00001f19fc1f7589 */ /* 0x0001e800000e0000 */
[----:B------:R1:W-:Y:S01]  /*3a90*/  STS.U8 [R227+UR12+0x1280], R215 ;  /* 0x001280d7e3007988 */ /* 0x0003e2000800000c */
[----:B0-----:R-:W-:-:S03]  /*3aa0*/  LOP3.LUT R25, R24, 0x20, RZ, 0x3c, !PT ;  /* 0x0000002018197812 */ /* 0x001fc600078e3cff */
[----:B------:R-:W-:Y:S01]  /*3ab0*/  STS.U8 [R227+UR12+0x1080], R230 ;  /* 0x001080e6e3007988 */ /* 0x000fe2000800000c */
[----:B-1----:R-:W-:-:S03]  /*3ac0*/  LOP3.LUT R215, R24, 0x30, RZ, 0x3c, !PT ;  /* 0x0000003018d77812 */ /* 0x002fc600078e3cff */
        /* <DEDUP_REMOVED lines=13> */
[----:B------:R1:W-:Y:S04]  /*3ba0*/  STS.U8 [R25+UR12+0x1f00], R166 ;  /* 0x001f00a619007988 */ /* 0x0003e8000800000c */
[----:B------:R-:W-:Y:S04]  /*3bb0*/  STS.U8 [R215+UR12+0x1180], R225 ;  /* 0x001180e1d7007988 */ /* 0x000fe8000800000c */
[----:B------:R-:W-:Y:S04]  /*3bc0*/  STS.U8 [R215+UR12+0x1380], R228 ;  /* 0x001380e4d7007988 */ /* 0x000fe8000800000c */
[----:B------:R-:W-:Y:S04]  /*3bd0*/  STS.U8 [R215+UR12+0x1580], R226 ;  /* 0x001580e2d7007988 */ /* 0x000fe8000800000c */
[----:B------:R-:W-:Y:S04]  /*3be0*/  STS.U8 [R215+UR12+0x1780], R232 ;  /* 0x001780e8d7007988 */ /* 0x000fe8000800000c */
[----:B------:R-:W-:Y:S04]  /*3bf0*/  STS.U8 [R215+UR12+0x1980], R236 ;  /* 0x001980ecd7007988 */ /* 0x000fe8000800000c */
[----:B------:R-:W-:Y:S04]  /*3c00*/  STS.U8 [R215+UR12+0x1b80], R240 ;  /* 0x001b80f0d7007988 */ /* 0x000fe8000800000c */
[----:B------:R-:W-:Y:S04]  /*3c10*/  STS.U8 [R215+UR12+0x1d80], R158 ;  /* 0x001d809ed7007988 */ /* 0x000fe8000800000c */
[----:B------:R-:W-:Y:S01]  /*3c20*/  STS.U8 [R215+UR12+0x1f80], R164 ;  /* 0x001f80a4d7007988 */ /* 0x000fe2000800000c */
[----:B------:R2:W-:Y:S06]  /*3c30*/  MEMBAR.ALL.CTA ;  /* 0x0000000000007992 */ /* 0x0005ec0000008000 */
[----:B--2---:R-:W2:Y:S01]  /*3c40*/  FENCE.VIEW.ASYNC.S ;  /* 0x00000000000073c6 */ /* 0x004ea20000000000 */
[----:B------:R-:W-:Y:S01]  /*3c50*/  FADD R24, -R156, R213 ;  /* 0x000000d59c187221 */ /* 0x000fe20000000100 */
[----:B0-----:R-:W-:-:S02]  /*3c60*/  FADD R160, -R161, R214 ;  /* 0x000000d6a1a07221 */ /* 0x001fc40000000100 */
[----:B--2---:R-:W0:Y:S04]  /*3c70*/  SHFL.IDX PT, R169, R169, R221, 0x1f ;  /* 0x00001fdda9a97589 */ /* 0x004e2800000e0000 */
[----:B------:R-:W2:Y:S01]  /*3c80*/  SHFL.IDX PT, R28, R219, R221, 0x1f ;  /* 0x00001fdddb1c7589 */ /* 0x000ea200000e0000 */
[----:B------:R-:W-:Y:S01]  /*3c90*/  FMUL R163, R24, 1.4426950216293334961 ;  /* 0x3fb8aa3b18a37820 */ /* 0x000fe20000400000 */
[----:B------:R-:W-:Y:S02]  /*3ca0*/  FMUL R160, R160, 1.4426950216293334961 ;  /* 0x3fb8aa3ba0a07820 */ /* 0x000fe40000400000 */
[----:B------:R-:W3:Y:S04]  /*3cb0*/  SHFL.IDX PT, R30, R30, R221, 0x1f ;  /* 0x00001fdd1e1e7589 */ /* 0x000ee800000e0000 */
[----:B------:R-:W4:Y:S01]  /*3cc0*/  SHFL.IDX PT, R218, R218, R221, 0x1f ;  /* 0x00001fdddada7589 */ /* 0x000f2200000e0000 */
[----:B------:R-:W5:Y:S01]  /*3cd0*/  MUFU.EX2 R163, R163 ;  /* 0x000000a300a37308 */ /* 0x000f620000000800 */
[----:B------:R-:W-:-:S02]  /*3ce0*/  IMAD.MOV.U32 R24, RZ, RZ, 0x5410 ;  /* 0x00005410ff187424 */ /* 0x000fc400078e00ff */
[----:B------:R-:W-:-:S05]  /*3cf0*/  IMAD.MOV.U32 R213, RZ, RZ, 0x7632 ;  /* 0x00007632ffd57424 */ /* 0x000fca00078e00ff */
[----:B------:R-:W4:Y:S01]  /*3d00*/  MUFU.EX2 R160, R160 ;  /* 0x000000a000a07308 */ /* 0x000f220000000800 */
[----:B-1----:R-:W-:Y:S02]  /*3d10*/  SEL R166, R24, 0x1054, !P1 ;  /* 0x0000105418a67807 */ /* 0x002fe40004800000 */
[----:B------:R-:W-:Y:S02]  /*3d20*/  SEL R213, R213, 0x3276, !P1 ;  /* 0x00003276d5d57807 */ /* 0x000fe40004800000 */
[CCC-:B0-----:R-:W-:Y:S02]  /*3d30*/  PRMT R24, R26.reuse, R166.reuse, R169.reuse ;  /* 0x000000a61a187216 */ /* 0x1c1fe400000000a9 */
[-C--:B------:R-:W-:Y:S02]  /*3d40*/  PRMT R25, R26, R213.reuse, R169 ;  /* 0x000000d51a197216 */ /* 0x080fe400000000a9 */
[CCC-:B--2---:R-:W-:Y:S02]  /*3d50*/  PRMT R26, R27.reuse, R166.reuse, R28.reuse ;  /* 0x000000a61b1a7216 */ /* 0x1c4fe4000000001c */
[----:B------:R-:W-:Y:S01]  /*3d60*/  PRMT R27, R27, R213, R28 ;  /* 0x000000d51b1b7216 */ /* 0x000fe2000000001c */
[-C--:B-----5:R-:W-:Y:S01]  /*3d70*/  FMUL R58, R58, R163.reuse ;  /* 0x000000a33a3a7220 */ /* 0x0a0fe20000400000 */
[--C-:B---3--:R-:W-:Y:S01]  /*3d80*/  PRMT R28, R29, R166, R30.reuse ;  /* 0x000000a61d1c7216 */ /* 0x108fe2000000001e */
[----:B------:R-:W-:Y:S01]  /*3d90*/  FMUL R59, R59, R163 ;  /* 0x000000a33b3b7220 */ /* 0x000fe20000400000 */
[----:B------:R-:W-:Y:S01]  /*3da0*/  PRMT R29, R29, R213, R30 ;  /* 0x000000d51d1d7216 */ /* 0x000fe2000000001e */
[-C--:B------:R-:W-:Y:S01]  /*3db0*/  FMUL R62, R62, R163.reuse ;  /* 0x000000a33e3e7220 */ /* 0x080fe20000400000 */
        /* <DEDUP_REMOVED lines=12> */
[-C--:B----4-:R-:W-:Y:S01]  /*3e80*/  FMUL R56, R56, R160.reuse ;  /* 0x000000a038387220 */ /* 0x090fe20000400000 */
        /* <DEDUP_REMOVED lines=14> */
[----:B------:R-:W-:Y:S01]  /*3f70*/  FMUL R85, R85, R160 ;  /* 0x000000a055557220 */ /* 0x000fe20000400000 */
[----:B------:R-:W-:Y:S01]  /*3f80*/  FMUL R87, R87, R163 ;  /* 0x000000a357577220 */ /* 0x000fe20000400000 */
[----:B------:R-:W-:-:S02]  /*3f90*/  PRMT R30, R31, R166, R218 ;  /* 0x000000a61f1e7216 */ /* 0x000fc400000000da */
[----:B------:R-:W-:Y:S01]  /*3fa0*/  PRMT R31, R31, R213, R218 ;  /* 0x000000d51f1f7216 */ /* 0x000fe200000000da */
[----:B------:R-:W-:Y:S01]  /*3fb0*/  BAR.SYNC.DEFER_BLOCKING 0x0 ;  /* 0x0000000000007b1d */ /* 0x000fe20000010000 */
[----:B------:R-:W-:-:S05]  /*3fc0*/  FADD R242, R165, R242 ;  /* 0x000000f2a5f27221 */ /* 0x000fca0000000000 */
[----:B------:R-:W-:-:S06]  /*3fd0*/  WARPGROUP.ARRIVE ;  /* 0x00000000000079c5 */ /* 0x000fcc0000000000 */
[----:B------:R-:W-:Y:S01]  /*3fe0*/  QGMMA.64x64x32.F32.E4M3.E4M3 R56, R24, gdesc[UR24], R56 ;  /* 0x00e0001818387df3 */ /* 0x000fe20008700838 */
[----:B------:R-:W-:Y:S01]  /*3ff0*/  FADD R162, R157, R162 ;  /* 0x000000a29da27221 */ /* 0x000fe20000000000 */
[----:B------:R-:W-:-:S03]  /*4000*/  FADD R167, R167, R242 ;  /* 0x000000f2a7a77221 */ /* 0x000fc60000000000 */
        /* <DEDUP_REMOVED lines=27> */
[----:B------:R-:W-:Y:S01]  /*41c0*/  QGMMA.64x64x32.F32.E4M3.E4M3 R56, R28, gdesc[UR20], R56, gsb0 ;  /* 0x00e000141c387df3 */ /* 0x000fe20008000838 */
[----:B------:R-:W0:Y:S04]  /*41d0*/  SHFL.BFLY PT, R32, R53, 0x2, 0x1f ;  /* 0x0c401f0035207f89 */ /* 0x000e2800000e0000 */
[----:B------:R-:W1:Y:S01]  /*41e0*/  SHFL.BFLY PT, R34, R55, 0x2, 0x1f ;  /* 0x0c401f0037227f89 */ /* 0x000e6200000e0000 */
[----:B------:R-:W-:Y:S01]  /*41f0*/  UIADD3 UR5, UR5, 0x40, URZ ;  /* 0x0000004005057890 */ /* 0x000fe2000fffe03f */
[----:B0-----:R-:W-:Y:S01]  /*4200*/  FADD R32, R53, R32 ;  /* 0x0000002035207221 */ /* 0x001fe20000000000 */
[----:B-1----:R-:W-:-:S04]  /*4210*/  FADD R34, R55, R34 ;  /* 0x0000002237227221 */ /* 0x002fc80000000000 */
[----:B------:R-:W0:Y:S04]  /*4220*/  SHFL.BFLY PT, R33, R32, 0x1, 0x1f ;  /* 0x0c201f0020217f89 */ /* 0x000e2800000e0000 */
[----:B------:R-:W1:Y:S01]  /*4230*/  SHFL.BFLY PT, R35, R34, 0x1, 0x1f ;  /* 0x0c201f0022237f89 */ /* 0x000e6200000e0000 */
[----:B------:R-:W-:Y:S01]  /*4240*/  ISETP.LE.AND P1, PT, R2, UR5, PT ;  /* 0x0000000502007c0c */ /* 0x000fe2000bf23270 */
[----:B------:R-:W-:Y:S01]  /*4250*/  ULEA UR4, UR15, UR4, 0x6 ;  /* 0x000000040f047291 */ /* 0x000fe2000f8e303f */
[----:B------:R-:W-:Y:S02]  /*4260*/  IMAD R4, R155, 0x40, R4 ;  /* 0x000000409b047824 */ /* 0x000fe400078e0204 */
[----:B------:R-:W-:Y:S02]  /*4270*/  IMAD.MOV.U32 R214, RZ, RZ, R161 ;  /* 0x000000ffffd67224 */ /* 0x000fe400078e00a1 */
[----:B------:R-:W-:-:S02]  /*4280*/  IMAD.MOV.U32 R213, RZ, RZ, R156 ;  /* 0x000000ffffd57224 */ /* 0x000fc400078e009c */
[----:B0-----:R-:W-:Y:S01]  /*4290*/  FADD R33, R32, R33 ;  /* 0x0000002120217221 */ /* 0x001fe20000000000 */
[----:B-1----:R-:W-:-:S03]  /*42a0*/  FADD R36, R34, R35 ;  /* 0x0000002322247221 */ /* 0x002fc60000000000 */
[----:B------:R-:W-:Y:S01]  /*42b0*/  FFMA R211, R160, R211, R33 ;  /* 0x000000d3a0d37223 */ /* 0x000fe20000000021 */
[----:B------:R-:W-:Y:S01]  /*42c0*/  FFMA R212, R163, R212, R36 ;  /* 0x000000d4a3d47223 */ /* 0x000fe20000000024 */
[----:B------:R-:W-:Y:S02]  /*42d0*/  WARPGROUP.DEPBAR.LE gsb0, 0x0 ;  /* 0x00008000000079c5 */ /* 0x000fe40000010000 */
[----:B------:R-:W-:Y:S05]  /*42e0*/  @!P1 BRA `(.L_x_1) ;  /* 0xffffffd800809947 */ /* 0x000fea000383ffff */
.L_x_0:
[----:B------:R-:W-:Y:S01]  /*42f0*/  FMUL R2, R87, 0.25 ;  /* 0x3e80000057027820 */ /* 0x000fe20000400000 */
[----:B------:R-:W-:Y:S01]  /*4300*/  FSETP.GT.AND P0, PT, |R212|, 8.50705917302346158658e+37, PT ;  /* 0x7e800000d400780b */ /* 0x000fe20003f04200 */
[----:B-1----:R-:W-:Y:S01]  /*4310*/  FMUL R3, R86, 0.25 ;  /* 0x3e80000056037820 */ /* 0x002fe20000400000 */
[----:B------:R-:W-:Y:S01]  /*4320*/  FMUL R4, R83, 0.25 ;  /* 0x3e80000053047820 */ /* 0x000fe20000400000 */
[----:B------:R-:W-:Y:S01]  /*4330*/  FMUL R5, R82, 0.25 ;  /* 0x3e80000052057820 */ /* 0x000fe20000400000 */
[----:B------:R-:W-:Y:S01]  /*4340*/  FSEL R87, R2, R87, P0 ;  /* 0x0000005702577208 */ /* 0x000fe20000000000 */
        /* <DEDUP_REMOVED lines=13> */
[----:B------:R-:W0:Y:S01]  /*4420*/  S2R R2, SR_TID.X ;  /* 0x0000000000027919 */ /* 0x000e220000002100 */
[----:B------:R-:W-:Y:S01]  /*4430*/  FSEL R75, R4, R75, P0 ;  /* 0x0000004b044b7208 */ /* 0x000fe20000000000 */
[----:B------:R-:W-:Y:S01]  /*4440*/  FMUL R4, R63, 0.25 ;  /* 0x3e8000003f047820 */ /* 0x000fe20000400000 */
[----:B------:R-:W-:Y:S01]  /*4450*/  FSEL R29, R3, R70, P0 ;  /* 0x00000046031d7208 */ /* 0x000fe20000000000 */
[----:B------:R-:W-:Y:S01]  /*4460*/  FMUL R3, R84, 0.25 ;  /* 0x3e80000054037820 */ /* 0x000fe20000400000 */
[----:B------:R-:W-:Y:S01]  /*4470*/  FSEL R25, R5, R74, P0 ;  /* 0x0000004a05197208 */ /* 0x000fe20000000000 */
[----:B------:R-:W-:Y:S01]  /*4480*/  FMUL R5, R66, 0.25 ;  /* 0x3e80000042057820 */ /* 0x000fe20000400000 */
[----:B------:R-:W-:Y:S01]  /*4490*/  FSETP.GT.AND P1, PT, |R211|, 8.50705917302346158658e+37, PT ;  /* 0x7e800000d300780b */ /* 0x000fe20003f24200 */
        /* <DEDUP_REMOVED lines=33> */
[----:B------:R-:W-:Y:S01]  /*46b0*/  BAR.SYNC.DEFER_BLOCKING 0x0 ;  /* 0x0000000000007b1d */ /* 0x000fe20000010000 */
[----:B0-----:R-:W-:-:S02]  /*46c0*/  LOP3.LUT R6, R2, 0x7, RZ, 0xc0, !PT ;  /* 0x0000000702067812 */ /* 0x001fc400078ec0ff */
[----:B------:R-:W-:Y:S01]  /*46d0*/  FSEL R39, R3, R60, P1 ;  /* 0x0000003c03277208 */ /* 0x000fe20000800000 */
[----:B------:R-:W-:Y:S01]  /*46e0*/  FMUL R3, R211, 8388608 ;  /* 0x4b000000d3037820 */ /* 0x000fe20000400000 */
[----:B------:R-:W-:Y:S01]  /*46f0*/  FSEL R35, R5, R64, P1 ;  /* 0x0000004005237208 */ /* 0x000fe20000800000 */
[----:B------:R-:W-:Y:S01]  /*4700*/  FMUL R5, R56, 0.25 ;  /* 0x3e80000038057820 */ /* 0x000fe20000400000 */
[----:B------:R-:W-:Y:S01]  /*4710*/  FSEL R61, R8, R61, P1 ;  /* 0x0000003d083d7208 */ /* 0x000fe20000800000 */
[----:B------:R-:W-:Y:S01]  /*4720*/  IMAD.SHL.U32 R8, R2, 0x4, RZ ;  /* 0x0000000402087824 */ /* 0x000fe200078e00ff */
[----:B------:R-:W-:Y:S01]  /*4730*/  FSETP.GEU.AND P2, PT, R211, 1.175494350822287508e-38, PT ;  /* 0x00800000d300780b */ /* 0x000fe20003f4e000 */
[----:B------:R-:W-:Y:S01]  /*4740*/  ULDC.64 UR4, c[0x0][0x270] ;  /* 0x00009c0000047ab9 */ /* 0x000fe20000000a00 */
[----:B------:R-:W-:Y:S01]  /*4750*/  FSEL R27, R7, R72, P1 ;  /* 0x00000048071b7208 */ /* 0x000fe20000800000 */
[----:B------:R-:W-:Y:S01]  /*4760*/  UIMAD UR4, UR13, UR4, URZ ;  /* 0x000000040d0472a4 */ /* 0x000fe2000f8e023f */
[----:B------:R-:W-:Y:S01]  /*4770*/  FSEL R57, R4, R57, P1 ;  /* 0x0000003904397208 */ /* 0x000fe20000800000 */
[----:B------:R-:W-:Y:S01]  /*4780*/  FMUL R4, R212, 8388608 ;  /* 0x4b000000d4047820 */ /* 0x000fe20000400000 */
[----:B------:R-:W-:-:S02]  /*4790*/  LEA R7, R6, UR12, 0x4 ;  /* 0x0000000c06077c11 */ /* 0x000fc4000f8e20ff */
[----:B------:R-:W-:Y:S02]  /*47a0*/  FSETP.GEU.AND P3, PT, R212, 1.175494350822287508e-38, PT ;  /* 0x00800000d400780b */ /* 0x000fe40003f6e000 */
[----:B------:R-:W-:Y:S02]  /*47b0*/  FSEL R40, R3, R211, !P2 ;  /* 0x000000d303287208 */ /* 0x000fe40005000000 */
[----:B------:R-:W-:Y:S01]  /*47c0*/  FSEL R43, R5, R56, P1 ;  /* 0x00000038052b7208 */ /* 0x000fe20000800000 */
[----:B------:R-:W-:Y:S01]  /*47d0*/  IMAD R5, R6, -0x8, R7 ;  /* 0xfffffff806057824 */ /* 0x000fe200078e0207 */
[----:B------:R-:W-:Y:S01]  /*47e0*/  LOP3.LUT R8, R8, 0xc0, RZ, 0xc0, !PT ;  /* 0x000000c008087812 */ /* 0x000fe200078ec0ff */
[----:B------:R-:W-:Y:S01]  /*47f0*/  VIADD R3, R40, 0xc0cafb0d ;  /* 0xc0cafb0d28037836 */ /* 0x000fe20000000000 */
[----:B------:R-:W-:Y:S02]  /*4800*/  FSEL R42, R4, R212, !P3 ;  /* 0x000000d4042a7208 */ /* 0x000fe40005800000 */
[----:B------:R-:W-:Y:S01]  /*4810*/  FSETP.GEU.AND P4, PT, |R212|, 1.175494350822287508e-38, PT ;  /* 0x00800000d400780b */ /* 0x000fe20003f8e200 */
[----:B------:R-:W-:Y:S01]  /*4820*/  IMAD.IADD R47, R8, 0x1, R5 ;  /* 0x00000001082f7824 */ /* 0x000fe200078e0205 */
[C---:B------:R-:W-:Y:S01]  /*4830*/  LOP3.LUT R10, R2.reuse, 0x8, RZ, 0xc0, !PT ;  /* 0x00000008020a7812 */ /* 0x040fe200078ec0ff */
[----:B------:R-:W-:Y:S01]  /*4840*/  IMAD.SHL.U32 R8, R2, 0x8, RZ ;  /* 0x0000000802087824 */ /* 0x000fe200078e00ff */
[----:B------:R-:W-:Y:S01]  /*4850*/  LOP3.LUT R5, R3, 0xff800000, RZ, 0xc0, !PT ;  /* 0xff80000003057812 */ /* 0x000fe200078ec0ff */
[----:B------:R-:W-:-:S02]  /*4860*/  VIADD R4, R42, 0xc0cafb0d ;  /* 0xc0cafb0d2a047836 */ /* 0x000fc40000000000 */
[----:B------:R-:W-:Y:S01]  /*4870*/  @P0 FMUL R212, R212, 0.25 ;  /* 0x3e800000d4d40820 */ /* 0x000fe20000400000 */
[----:B------:R-:W-:Y:S01]  /*4880*/  IMAD R45, R10, 0x80, R7 ;  /* 0x000000800a2d7824 */ /* 0x000fe200078e0207 */
[----:B------:R-:W-:Y:S02]  /*4890*/  LOP3.LUT R8, R8, 0x380, RZ, 0xc0, !PT ;  /* 0x0000038008087812 */ /* 0x000fe400078ec0ff */
[----:B------:R-:W-:Y:S02]  /*48a0*/  LOP3.LUT R9, R4, 0xff800000, RZ, 0xc0, !PT ;  /* 0xff80000004097812 */ /* 0x000fe400078ec0ff */
[----:B------:R-:W-:Y:S01]  /*48b0*/  FSEL R4, RZ, -23, P2 ;  /* 0xc1b80000ff047808 */ /* 0x000fe20001000000 */
[----:B------:R-:W-:Y:S01]  /*48c0*/  @!P4 FMUL R212, R212, 16777216 ;  /* 0x4b800000d4d4c820 */ /* 0x000fe20000400000 */
[----:B------:R-:W-:Y:S01]  /*48d0*/  I2FP.F32.S32 R7, R5 ;  /* 0x0000000500077245 */ /* 0x000fe20000201400 */
[----:B------:R-:W-:Y:S01]  /*48e0*/  IMAD.IADD R38, R8, 0x1, R45 ;  /* 0x0000000108267824 */ /* 0x000fe200078e022d */
[C---:B------:R-:W-:Y:S01]  /*48f0*/  FSETP.GEU.AND P0, PT, |R211|.reuse, 1.175494350822287508e-38, PT ;  /* 0x00800000d300780b */ /* 0x040fe20003f0e200 */
[----:B------:R-:W-:Y:S01]  /*4900*/  @P1 FMUL R211, R211, 0.25 ;  /* 0x3e800000d3d31820 */ /* 0x000fe20000400000 */
[----:B------:R-:W-:Y:S01]  /*4910*/  FSEL R6, RZ, -23, P3 ;  /* 0xc1b80000ff067808 */ /* 0x000fe20001800000 */
[----:B------:R-:W-:Y:S01]  /*4920*/  FFMA.FTZ R8, R7, 1.1920928955078125e-07, R4 ;  /* 0x3400000007087823 */ /* 0x000fe20000010004 */
[----:B------:R-:W-:Y:S01]  /*4930*/  I2FP.F32.S32 R11, R9 ;  /* 0x00000009000b7245 */ /* 0x000fe20000201400 */
[----:B------:R-:W0:Y:S01]  /*4940*/  MUFU.RCP R4, R212 ;  /* 0x000000d400047308 */ /* 0x000e220000001000 */
[----:B------:R-:W-:Y:S01]  /*4950*/  @!P4 FMUL R87, R87, 16777216 ;  /* 0x4b8000005757c820 */ /* 0x000fe20000400000 */
        /* <DEDUP_REMOVED lines=16> */
[----:B------:R-:W-:Y:S01]  /*4a60*/  FFMA.FTZ R11, R11, 1.1920928955078125e-07, R6 ;  /* 0x340000000b0b7823 */ /* 0x000fe20000010006 */
[C---:B0-----:R-:W-:Y:S01]  /*4a70*/  FMUL R87, R4.reuse, R87 ;  /* 0x0000005704577220 */ /* 0x041fe20000400000 */
[C---:B------:R-:W-:Y:S01]  /*4a80*/  FMUL R6, R4.reuse, R13 ;  /* 0x0000000d04067220 */ /* 0x040fe20000400000 */
        /* <DEDUP_REMOVED lines=13> */
[----:B------:R-:W-:Y:S01]  /*4b60*/  FMUL R34, R4, R41 ;  /* 0x0000002904227220 */ /* 0x000fe20000400000 */
[----:B------:R-:W-:Y:S01]  /*4b70*/  @!P0 FMUL R85, R85, 16777216 ;  /* 0x4b80000055558820 */ /* 0x000fe20000400000 */
        /* <DEDUP_REMOVED lines=16> */
[----:B------:R-:W-:Y:S01]  /*4c80*/  LEA.HI R3, R10, R47, RZ, 0x1f ;  /* 0x0000002f0a037211 */ /* 0x000fe200078ff8ff */
        /* <DEDUP_REMOVED lines=16> */
[----:B------:R-:W-:Y:S01]  /*4d90*/  F2FP.SATFINITE.E4M3.F32.PACK_AB_MERGE_C R28, R67, R28, RZ ;  /* 0x0000001c431c723e */ /* 0x000fe200048070ff */
[----:B------:R-:W-:Y:S01]  /*4da0*/  IMAD.IADD R5, R40, 0x1, -R5 ;  /* 0x0000000128057824 */ /* 0x000fe200078e0a05 */
[----:B------:R-:W-:-:S02]  /*4db0*/  F2FP.SATFINITE.E4M3.F32.PACK_AB_MERGE_C R36, R57, R36, RZ ;  /* 0x000000243924723e */ /* 0x000fc400048070ff */
[----:B------:R-:W-:Y:S02]  /*4dc0*/  F2FP.SATFINITE.E4M3.F32.PACK_AB_MERGE_C R34, R59, R34, RZ ;  /* 0x000000223b22723e */ /* 0x000fe400048070ff */
[----:B------:R-:W-:Y:S02]  /*4dd0*/  F2FP.SATFINITE.E4M3.F32.PACK_AB_MERGE_C R32, R61, R32, RZ ;  /* 0x000000203d20723e */ /* 0x000fe400048070ff */
[----:B------:R-:W-:Y:S02]  /*4de0*/  F2FP.SATFINITE.E4M3.F32.PACK_AB_MERGE_C R30, R63, R30, RZ ;  /* 0x0000001e3f1e723e */ /* 0x000fe400048070ff */
[----:B------:R-:W-:Y:S02]  /*4df0*/  F2FP.SATFINITE.E4M3.F32.PACK_AB_MERGE_C R4, R65, R4, RZ ;  /* 0x000000044104723e */ /* 0x000fe400048070ff */
[----:B------:R-:W-:Y:S02]  /*4e00*/  LOP3.LUT R23, R28, 0xffff, RZ, 0xc0, !PT ;  /* 0x0000ffff1c177812 */ /* 0x000fe400078ec0ff */
[----:B------:R-:W0:Y:S01]  /*4e10*/  LDC R28, c[0x0][0x278] ;  /* 0x00009e00ff1c7b82 */ /* 0x000e220000000800 */
[----:B------:R-:W-:-:S02]  /*4e20*/  LOP3.LUT R36, R36, 0xffff, RZ, 0xc0, !PT ;  /* 0x0000ffff24247812 */ /* 0x000fc400078ec0ff */
[----:B------:R-:W-:Y:S02]  /*4e30*/  LOP3.LUT R34, R34, 0xffff, RZ, 0xc0, !PT ;  /* 0x0000ffff22227812 */ /* 0x000fe400078ec0ff */
[----:B------:R-:W-:Y:S02]  /*4e40*/  LOP3.LUT R19, R4, 0xffff, RZ, 0xc0, !PT ;  /* 0x0000ffff04137812 */ /* 0x000fe400078ec0ff */
[----:B------:R-:W-:Y:S02]  /*4e50*/  LOP3.LUT R17, R32, 0xffff, RZ, 0xc0, !PT ;  /* 0x0000ffff20117812 */ /* 0x000fe400078ec0ff */
[----:B------:R-:W-:Y:S02]  /*4e60*/  LOP3.LUT R21, R30, 0xffff, RZ, 0xc0, !PT ;  /* 0x0000ffff1e157812 */ /* 0x000fe400078ec0ff */
[----:B------:R-:W-:Y:S02]  /*4e70*/  F2FP.SATFINITE.E4M3.F32.PACK_AB_MERGE_C R87, R87, R6, RZ ;  /* 0x000000065757723e */ /* 0x000fe400048070ff */
[----:B------:R-:W-:-:S02]  /*4e80*/  PRMT R7, R19, 0x3340, R0 ;  /* 0x0000334013077816 */ /* 0x000fc40000000000 */
[----:B------:R-:W-:Y:S02]  /*4e90*/  PRMT R15, R23, 0x3340, R0 ;  /* 0x00003340170f7816 */ /* 0x000fe40000000000 */
[----:B------:R-:W-:Y:S02]  /*4ea0*/  PRMT R4, R36, 0x3340, R17 ;  /* 0x0000334024047816 */ /* 0x000fe40000000011 */
[----:B------:R-:W-:Y:S02]  /*4eb0*/  PRMT R6, R34, 0x3340, R21 ;  /* 0x0000334022067816 */ /* 0x000fe40000000015 */
[----:B------:R-:W-:Y:S02]  /*4ec0*/  F2FP.SATFINITE.E4M3.F32.PACK_AB_MERGE_C R22, R73, R22, RZ ;  /* 0x000000164916723e */ /* 0x000fe400048070ff */
[----:B------:R-:W-:Y:S02]  /*4ed0*/  F2FP.SATFINITE.E4M3.F32.PACK_AB_MERGE_C R18, R77, R18, RZ ;  /* 0x000000124d12723e */ /* 0x000fe400048070ff */
[----:B------:R-:W-:-:S02]  /*4ee0*/  F2FP.SATFINITE.E4M3.F32.PACK_AB_MERGE_C R14, R81, R14, RZ ;  /* 0x0000000e510e723e */ /* 0x000fc400048070ff */
[----:B------:R-:W-:Y:S02]  /*4ef0*/  PRMT R13, R4, 0x5410, R7 ;  /* 0x00005410040d7816 */ /* 0x000fe40000000007 */
[----:B------:R-:W-:Y:S02]  /*4f00*/  PRMT R39, R6, 0x5410, R15 ;  /* 0x0000541006277816 */ /* 0x000fe4000000000f */
[----:B------:R-:W-:Y:S02]  /*4f10*/  F2FP.SATFINITE.E4M3.F32.PACK_AB_MERGE_C R20, R75, R20, RZ ;  /* 0x000000144b14723e */ /* 0x000fe400048070ff */
[----:B------:R-:W-:Y:S02]  /*4f20*/  F2FP.SATFINITE.E4M3.F32.PACK_AB_MERGE_C R16, R79, R16, RZ ;  /* 0x000000104f10723e */ /* 0x000fe400048070ff */
[----:B------:R-:W-:Y:S02]  /*4f30*/  F2FP.SATFINITE.E4M3.F32.PACK_AB_MERGE_C R12, R83, R12, RZ ;  /* 0x0000000c530c723e */ /* 0x000fe400048070ff */
[----:B------:R-:W-:-:S02]  /*4f40*/  SHF.R.U32.HI R4, RZ, 0x8, R36 ;  /* 0x00000008ff047819 */ /* 0x000fc40000011624 */
[----:B------:R-:W-:Y:S02]  /*4f50*/  SHF.R.U32.HI R6, RZ, 0x8, R17 ;  /* 0x00000008ff067819 */ /* 0x000fe40000011611 */
[----:B------:R-:W-:Y:S02]  /*4f60*/  LOP3.LUT R22, R22, 0xffff, RZ, 0xc0, !PT ;  /* 0x0000ffff16167812 */ /* 0x000fe400078ec0ff */
[----:B------:R-:W-:Y:S02]  /*4f70*/  LOP3.LUT R25, R18, 0xffff, RZ, 0xc0, !PT ;  /* 0x0000ffff12197812 */ /* 0x000fe400078ec0ff */
[----:B------:R-:W-:Y:S02]  /*4f80*/  LOP3.LUT R33, R14, 0xffff, RZ, 0xc0, !PT ;  /* 0x0000ffff0e217812 */ /* 0x000fe400078ec0ff */
[----:B------:R-:W-:Y:S02]  /*4f90*/  LOP3.LUT R20, R20, 0xffff, RZ, 0xc0, !PT ;  /* 0x0000ffff14147812 */ /* 0x000fe400078ec0ff */
[----:B------:R-:W-:-:S02]  /*4fa0*/  LOP3.LUT R27, R16, 0xffff, RZ, 0xc0, !PT ;  /* 0x0000ffff101b7812 */ /* 0x000fc400078ec0ff */
[----:B------:R-:W-:Y:S02]  /*4fb0*/  LOP3.LUT R35, R12, 0xffff, RZ, 0xc0, !PT ;  /* 0x0000ffff0c237812 */ /* 0x000fe400078ec0ff */
[----:B------:R-:W-:Y:S02]  /*4fc0*/  LOP3.LUT R6, R6, 0xffff, RZ, 0xc0, !PT ;  /* 0x0000ffff06067812 */ /* 0x000fe400078ec0ff */
[----:B------:R-:W-:Y:S02]  /*4fd0*/  LOP3.LUT R15, R4, 0xffff, RZ, 0xc0, !PT ;  /* 0x0000ffff040f7812 */ /* 0x000fe400078ec0ff */
[----:B------:R-:W-:Y:S02]  /*4fe0*/  SHF.R.U32.HI R31, RZ, 0x6, R2 ;  /* 0x00000006ff1f7819 */ /* 0x000fe40000011602 */
[----:B------:R-:W-:Y:S02]  /*4ff0*/  F2FP.SATFINITE.E4M3.F32.PACK_AB_MERGE_C R85, R85, R10, RZ ;  /* 0x0000000a5555723e */ /* 0x000fe400048070ff */
[----:B------:R-:W-:-:S02]  /*5000*/  SHF.R.U32.HI R7, RZ, 0x8, R19 ;  /* 0x00000008ff077819 */ /* 0x000fc40000011613 */
[--C-:B------:R-:W-:Y:S02]  /*5010*/  PRMT R17, R33, 0x3340, R0.reuse ;  /* 0x0000334021117816 */ /* 0x100fe40000000000 */
[----:B------:R-:W-:Y:S02]  /*5020*/  PRMT R10, R22, 0x3340, R25 ;  /* 0x00003340160a7816 */ /* 0x000fe40000000019 */
[----:B------:R-:W-:Y:S02]  /*5030*/  PRMT R19, R35, 0x3340, R0 ;  /* 0x0000334023137816 */ /* 0x000fe40000000000 */
[----:B------:R-:W-:Y:S02]  /*5040*/  PRMT R12, R20, 0x3340, R27 ;  /* 0x00003340140c7816 */ /* 0x000fe4000000001b */
[----:B------:R-:W-:Y:S02]  /*5050*/  PRMT R14, R15, 0x3340, R6 ;  /* 0x000033400f0e7816 */ /* 0x000fe40000000006 */
[----:B------:R-:W-:-:S02]  /*5060*/  SGXT.U32 R31, R31, 0x1 ;  /* 0x000000011f1f781a */ /* 0x000fc40000000000 */
[----:B------:R-:W-:Y:S02]  /*5070*/  SHF.R.U32.HI R4, RZ, 0x8, R34 ;  /* 0x00000008ff047819 */ /* 0x000fe40000011622 */
[----:B------:R-:W-:Y:S01]  /*5080*/  SHF.R.U32.HI R6, RZ, 0x8, R21 ;  /* 0x00000008ff067819 */ /* 0x000fe20000011615 */
[----:B0-----:R-:W-:Y:S01]  /*5090*/  IMAD R15, R31, R28, RZ ;  /* 0x0000001c1f0f7224 */ /* 0x001fe200078e02ff */
[----:B------:R-:W-:Y:S02]  /*50a0*/  PRMT R16, R10, 0x5410, R17 ;  /* 0x000054100a107816 */ /* 0x000fe40000000011 */
[----:B------:R-:W-:Y:S01]  /*50b0*/  PRMT R66, R12, 0x5410, R19 ;  /* 0x000054100c427816 */ /* 0x000fe20000000013 */
[----:B------:R-:W-:Y:S01]  /*50c0*/  IMAD R17, R28, 0x2, R15 ;  /* 0x000000021c117824 */ /* 0x000fe200078e020f */
[----:B------:R-:W-:Y:S02]  /*50d0*/  SHF.R.U32.HI R10, RZ, 0x8, R22 ;  /* 0x00000008ff0a7819 */ /* 0x000fe40000011616 */
[----:B------:R-:W-:-:S02]  /*50e0*/  LOP3.LUT R6, R6, 0xffff, RZ, 0xc0, !PT ;  /* 0x0000ffff06067812 */ /* 0x000fc400078ec0ff */
[----:B------:R-:W-:Y:S02]  /*50f0*/  LOP3.LUT R19, R4, 0xffff, RZ, 0xc0, !PT ;  /* 0x0000ffff04137812 */ /* 0x000fe400078ec0ff */
[----:B------:R-:W-:Y:S02]  /*5100*/  LOP3.LUT R21, R10, 0xffff, RZ, 0xc0, !PT ;  /* 0x0000ffff0a157812 */ /* 0x000fe400078ec0ff */
[----:B------:R-:W-:Y:S02]  /*5110*/  SHF.R.U32.HI R12, RZ, 0x8, R25 ;  /* 0x00000008ff0c7819 */ /* 0x000fe40000011619 */
[----:B------:R-:W-:Y:S01]  /*5120*/  PRMT R10, R19, 0x3340, R6 ;  /* 0x00003340130a7816 */ /* 0x000fe20000000006 */
[----:B------:R-:W-:Y:S01]  /*5130*/  IMAD R19, R28, 0x2, R17 ;  /* 0x000000021c137824 */ /* 0x000fe200078e0211 */
[----:B------:R-:W-:Y:S02]  /*5140*/  SHF.R.U32.HI R6, RZ, 0x8, R27 ;  /* 0x00000008ff067819 */ /* 0x000fe4000001161b */
[----:B------:R-:W-:-:S02]  /*5150*/  SHF.R.U32.HI R4, RZ, 0x8, R20 ;  /* 0x00000008ff047819 */ /* 0x000fc40000011614 */
[----:B------:R-:W-:Y:S02]  /*5160*/  LOP3.LUT R12, R12, 0xffff, RZ, 0xc0, !PT ;  /* 0x0000ffff0c0c7812 */ /* 0x000fe400078ec0ff */
[----:B------:R-:W-:Y:S02]  /*5170*/  LOP3.LUT R6, R6, 0xffff, RZ, 0xc0, !PT ;  /* 0x0000ffff06067812 */ /* 0x000fe400078ec0ff */
[----:B------:R-:W-:Y:S02]  /*5180*/  LOP3.LUT R25, R4, 0xffff, RZ, 0xc0, !PT ;  /* 0x0000ffff04197812 */ /* 0x000fe400078ec0ff */
[----:B------:R-:W-:Y:S02]  /*5190*/  LOP3.LUT R7, R7, 0xffff, RZ, 0xc0, !PT ;  /* 0x0000ffff07077812 */ /* 0x000fe400078ec0ff */
[----:B------:R-:W-:Y:S02]  /*51a0*/  SHF.R.U32.HI R4, RZ, 0x8, R35 ;  /* 0x00000008ff047819 */ /* 0x000fe40000011623 */
[----:B------:R-:W-:Y:S01]  /*51b0*/  PRMT R18, R21, 0x3340, R12 ;  /* 0x0000334015127816 */ /* 0x000fe2000000000c */
[----:B------:R-:W-:Y:S01]  /*51c0*/  IMAD R21, R28, 0x2, R19 ;  /* 0x000000021c157824 */ /* 0x000fe200078e0213 */
[----:B------:R-:W-:-:S02]  /*51d0*/  PRMT R20, R25, 0x3340, R6 ;  /* 0x0000334019147816 */ /* 0x000fc40000000006 */
[--C-:B------:R-:W-:Y:S02]  /*51e0*/  PRMT R29, R7, 0x3340, R0.reuse ;  /* 0x00003340071d7816 */ /* 0x100fe40000000000 */
[----:B------:R-:W-:Y:S01]  /*51f0*/  LOP3.LUT R6, R4, 0xffff, RZ, 0xc0, !PT ;  /* 0x0000ffff04067812 */ /* 0x000fe200078ec0ff */
[----:B------:R-:W-:Y:S01]  /*5200*/  IMAD.IADD R4, R42, 0x1, -R9 ;  /* 0x000000012a047824 */ /* 0x000fe200078e0a09 */
[----:B------:R-:W-:Y:S01]  /*5210*/  SHF.R.U32.HI R7, RZ, 0x8, R23 ;  /* 0x00000008ff077819 */ /* 0x000fe20000011617 */
[----:B------:R-:W-:Y:S01]  /*5220*/  IMAD R23, R28, 0x2, R21 ;  /* 0x000000021c177824 */ /* 0x000fe200078e0215 */
[----:B------:R-:W-:Y:S01]  /*5230*/  PRMT R51, R6, 0x3340, R1 ;  /* 0x0000334006337816 */ /* 0x000fe20000000001 */
[----:B------:R-:W-:Y:S01]  /*5240*/  IMAD.MOV.U32 R6, RZ, RZ, 0x3dc6b27f ;  /* 0x3dc6b27fff067424 */ /* 0x000fe200078e00ff */
[----:B------:R-:W-:Y:S01]  /*5250*/  LOP3.LUT R7, R7, 0xffff, RZ, 0xc0, !PT ;  /* 0x0000ffff07077812 */ /* 0x000fe200078ec0ff */
[----:B------:R-:W-:Y:S01]  /*5260*/  FADD R9, R5, -1 ;  /* 0xbf80000005097421 */ /* 0x000fe20000000000 */
[----:B------:R-:W-:Y:S01]  /*5270*/  FADD R12, R4, -1 ;  /* 0xbf800000040c7421 */ /* 0x000fe20000000000 */
[----:B------:R-:W-:Y:S01]  /*5280*/  IMAD R25, R28, 0x2, R23 ;  /* 0x000000021c197824 */ /* 0x000fe200078e0217 */
[----:B------:R-:W-:Y:S01]  /*5290*/  F2FP.SATFINITE.E4M3.F32.PACK_AB_MERGE_C R26, R69, R26, RZ ;  /* 0x0000001a451a723e */ /* 0x000fe200048070ff */
[----:B------:R-:W-:Y:S01]  /*52a0*/  FFMA.FTZ R4, R9, R6, -0.16845393180847167969 ;  /* 0xbe2c7f3009047423 */ /* 0x000fe20000010006 */
[----:B------:R-:W-:Y:S01]  /*52b0*/  F2FP.SATFINITE.E4M3.F32.PACK_AB_MERGE_C R24, R71, R24, RZ ;  /* 0x000000184718723e */ /* 0x000fe200048070ff */
[----:B------:R-:W-:Y:S01]  /*52c0*/  FFMA.FTZ R5, R12, R6, -0.16845393180847167969 ;  /* 0xbe2c7f300c057423 */ /* 0x000fe20000010006 */
[----:B------:R-:W-:Y:S01]  /*52d0*/  PRMT R31, R7, 0x3340, R0 ;  /* 0x00003340071f7816 */ /* 0x000fe20000000000 */
[----:B------:R-:W-:Y:S01]  /*52e0*/  IMAD R27, R28, 0x2, R25 ;  /* 0x000000021c1b7824 */ /* 0x000fe200078e0219 */
[----:B------:R-:W-:Y:S01]  /*52f0*/  PRMT R45, R14, 0x5410, R29 ;  /* 0x000054100e2d7816 */ /* 0x000fe2000000001d */
[C---:B------:R-:W-:Y:S01]  /*5300*/  FFMA.FTZ R4, R9.reuse, R4, 0.1716887056827545166 ;  /* 0x3e2fcf2a09047423 */ /* 0x040fe20000010004 */
[----:B------:R-:W-:Y:S01]  /*5310*/  PRMT R47, R10, 0x5410, R31 ;  /* 0x000054100a2f7816 */ /* 0x000fe2000000001f */
[----:B------:R-:W-:Y:S01]  /*5320*/  FFMA.FTZ R5, R12, R5, 0.1716887056827545166 ;  /* 0x3e2fcf2a0c057423 */ /* 0x000fe20000010005 */
[----:B------:R-:W-:Y:S01]  /*5330*/  LOP3.LUT R26, R26, 0xffff, RZ, 0xc0, !PT ;  /* 0x0000ffff1a1a7812 */ /* 0x000fe200078ec0ff */
[----:B------:R-:W-:Y:S01]  /*5340*/  IMAD R29, R28, 0x4, R27 ;  /* 0x000000041c1d7824 */ /* 0x000fe200078e021b */
[----:B------:R-:W-:Y:S01]  /*5350*/  LOP3.LUT R24, R24, 0xffff, RZ, 0xc0, !PT ;  /* 0x0000ffff18187812 */ /* 0x000fe200078ec0ff */
[----:B------:R-:W-:Y:S01]  /*5360*/  FFMA.FTZ R4, R9, R4, -0.17900948226451873779 ;  /* 0xbe374e4309047423 */ /* 0x000fe20000010004 */
[----:B------:R-:W-:Y:S01]  /*5370*/  FFMA.FTZ R5, R12, R5, -0.17900948226451873779 ;  /* 0xbe374e430c057423 */ /* 0x000fe20000010005 */
[--C-:B------:R-:W-:Y:S01]  /*5380*/  PRMT R44, R13, 0x4210, R26.reuse ;  /* 0x000042100d2c7816 */ /* 0x100fe2000000001a */
[----:B------:R-:W-:Y:S01]  /*5390*/  IMAD R31, R28, 0x2, R29 ;  /* 0x000000021c1f7824 */ /* 0x000fe200078e021d */
[----:B------:R-:W-:Y:S01]  /*53a0*/  PRMT R45, R45, 0x5210, R26 ;  /* 0x000052102d2d7816 */ /* 0x000fe2000000001a */
[----:B------:R-:W-:Y:S01]  /*53b0*/  FFMA.FTZ R4, R9, R4, 0.20512372255325317383 ;  /* 0x3e520bf409047423 */ /* 0x000fe20000010004 */
[--C-:B------:R-:W-:Y:S01]  /*53c0*/  PRMT R46, R39, 0x4210, R24.reuse ;  /* 0x00004210272e7816 */ /* 0x100fe20000000018 */
[----:B------:R-:W-:Y:S01]  /*53d0*/  FFMA.FTZ R5, R12, R5, 0.20512372255325317383 ;  /* 0x3e520bf40c057423 */ /* 0x000fe20000010005 */
[----:B------:R-:W-:Y:S01]  /*53e0*/  PRMT R47, R47, 0x5210, R24 ;  /* 0x000052102f2f7816 */ /* 0x000fe20000000018 */
[----:B------:R-:W-:Y:S01]  /*53f0*/  FFMA.FTZ R4, R9, R4, -0.24046532809734344482 ;  /* 0xbe763c8b09047423 */ /* 0x000fe20000010004 */
[----:B------:R-:W-:Y:S01]  /*5400*/  SHF.R.U32.HI R7, RZ, 0x8, R33 ;  /* 0x00000008ff077819 */ /* 0x000fe20000011621 */
[----:B------:R-:W-:-:S02]  /*5410*/  IMAD R33, R28, 0x2, R31 ;  /* 0x000000021c217824 */ /* 0x000fc400078e021f */
[----:B------:R-:W-:Y:S01]  /*5420*/  FFMA.FTZ R5, R12, R5, -0.24046532809734344482 ;  /* 0xbe763c8b0c057423 */ /* 0x000fe20000010005 */
[----:B------:R0:W-:Y:S01]  /*5430*/  STSM.16.M88.4 [R38], R44 ;  /* 0x0000002c26007844 */ /* 0x0001e20000000200 */
[C---:B------:R-:W-:Y:S01]  /*5440*/  FFMA.FTZ R4, R9.reuse, R4, 0.28857114911079406738 ;  /* 0x3e93bf9909047423 */ /* 0x040fe20000010004 */
[----:B------:R-:W-:Y:S02]  /*5450*/  IMAD R35, R28, 0x2, R33 ;  /* 0x000000021c237824 */ /* 0x000fe400078e0221 */
[----:B------:R-:W-:Y:S01]  /*5460*/  FFMA.FTZ R5, R12, R5, 0.28857114911079406738 ;  /* 0x3e93bf990c057423 */ /* 0x000fe20000010005 */
[----:B------:R-:W-:Y:S01]  /*5470*/  LOP3.LUT R74, R2, 0x7f, RZ, 0xc0, !PT ;  /* 0x0000007f024a7812 */ /* 0x000fe200078ec0ff */
[----:B------:R-:W-:Y:S01]  /*5480*/  FFMA.FTZ R4, R9, R4, -0.36067417263984680176 ;  /* 0xbeb8aa4909047423 */ /* 0x000fe20000010004 */
[----:B------:R-:W-:Y:S02]  /*5490*/  IMAD R37, R28, 0x2, R35 ;  /* 0x000000021c257824 */ /* 0x000fe400078e0223 */
[----:B------:R-:W-:Y:S01]  /*54a0*/  FFMA.FTZ R5, R12, R5, -0.36067417263984680176 ;  /* 0xbeb8aa490c057423 */ /* 0x000fe20000010005 */
[----:B------:R-:W-:Y:S01]  /*54b0*/  LOP3.LUT R7, R7, 0xffff, RZ, 0xc0, !PT ;  /* 0x0000ffff07077812 */ /* 0x000fe200078ec0ff */
[----:B------:R-:W-:Y:S01]  /*54c0*/  FFMA.FTZ R4, R9, R4, 0.48089820146560668945 ;  /* 0x3ef6384a09047423 */ /* 0x000fe20000010004 */
[----:B------:R-:W-:-:S02]  /*54d0*/  IMAD R39, R28, 0x2, R37 ;  /* 0x000000021c277824 */ /* 0x000fc400078e0225 */
[----:B------:R-:W-:Y:S01]  /*54e0*/  FFMA.FTZ R5, R12, R5, 0.48089820146560668945 ;  /* 0x3ef6384a0c057423 */ /* 0x000fe20000010005 */
[----:B------:R-:W-:Y:S01]  /*54f0*/  LEA R74, R74, UR12, 0x4 ;  /* 0x0000000c4a4a7c11 */ /* 0x000fe2000f8e20ff */
[----:B------:R-:W-:Y:S01]  /*5500*/  FFMA.FTZ R4, R9, R4, -0.72134751081466674805 ;  /* 0xbf38aa3b09047423 */ /* 0x000fe20000010004 */
[----:B------:R-:W-:Y:S02]  /*5510*/  IMAD R41, R28, 0x2, R39 ;  /* 0x000000021c297824 */ /* 0x000fe400078e0227 */
[----:B------:R-:W-:Y:S01]  /*5520*/  FFMA.FTZ R5, R12, R5, -0.72134751081466674805 ;  /* 0xbf38aa3b0c057423 */ /* 0x000fe20000010005 */
[----:B------:R-:W-:Y:S01]  /*5530*/  PRMT R49, R7, 0x3340, R0 ;  /* 0x0000334007317816 */ /* 0x000fe20000000000 */
[C---:B------:R-:W-:Y:S01]  /*5540*/  FMUL R10, R9.reuse, R4 ;  /* 0x00000004090a7220 */ /* 0x040fe20000400000 */
[----:B------:R-:W-:Y:S02]  /*5550*/  IMAD R43, R28, 0x4, R41 ;  /* 0x000000041c2b7824 */ /* 0x000fe400078e0229 */
[----:B------:R-:W-:Y:S01]  /*5560*/  FMUL R13, R12, R5 ;  /* 0x000000050c0d7220 */ /* 0x000fe20000400000 */
[----:B------:R-:W-:Y:S01]  /*5570*/  BAR.SYNC.DEFER_BLOCKING 0x0 ;  /* 0x0000000000007b1d */ /* 0x000fe20000010000 */
[----:B------:R-:W-:Y:S01]  /*5580*/  PRMT R18, R18, 0x5410, R49 ;  /* 0x0000541012127816 */ /* 0x000fe20000000031 */
[----:B0-----:R-:W-:Y:S01]  /*5590*/  IMAD R45, R28, 0x2, R43 ;  /* 0x000000021c2d7824 */ /* 0x001fe200078e022b */
[----:B------:R-:W-:Y:S01]  /*55a0*/  ISETP.GE.U32.AND P2, PT, R42, 0x7f800000, PT ;  /* 0x7f8000002a00780c */ /* 0x000fe20003f46070 */
[----:B------:R-:W-:Y:S01]  /*55b0*/  FMUL R10, R9, R10 ;  /* 0x0000000a090a7220 */ /* 0x000fe20000400000 */
[----:B------:R-:W-:Y:S01]  /*55c0*/  PRMT R20, R20, 0x5410, R51 ;  /* 0x0000541014147816 */ /* 0x000fe20000000033 */
[----:B------:R-:W-:-:S02]  /*55d0*/  IMAD R47, R28, 0x2, R45 ;  /* 0x000000021c2f7824 */ /* 0x000fc400078e022d */
[----:B------:R-:W0:Y:S01]  /*55e0*/  LDC.64 R70, c[0x0][0x228] ;  /* 0x00008a00ff467b82 */ /* 0x000e220000000a00 */
[----:B------:R-:W-:Y:S01]  /*55f0*/  ISETP.GE.U32.AND P1, PT, R40, 0x7f800000, PT ;  /* 0x7f8000002800780c */ /* 0x000fe20003f26070 */
[----:B------:R-:W-:Y:S01]  /*5600*/  FMUL R13, R12, R13 ;  /* 0x0000000d0c0d7220 */ /* 0x000fe20000400000 */
[----:B------:R-:W-:Y:S02]  /*5610*/  IMAD R49, R28, 0x2, R47 ;  /* 0x000000021c317824 */ /* 0x000fe400078e022f */
[----:B------:R-:W-:Y:S01]  /*5620*/  FFMA.FTZ R9, R9, 1.4426950216293334961, R10 ;  /* 0x3fb8aa3b09097823 */ /* 0x000fe2000001000a */
[----:B------:R-:W-:Y:S01]  /*5630*/  LOP3.LUT R85, R85, 0xffff, RZ, 0xc0, !PT ;  /* 0x0000ffff55557812 */ /* 0x000fe200078ec0ff */
[----:B------:R-:W-:Y:S01]  /*5640*/  FFMA.FTZ R12, R12, 1.4426950216293334961, R13 ;  /* 0x3fb8aa3b0c0c7823 */ /* 0x000fe2000001000d */
[----:B------:R-:W-:Y:S02]  /*5650*/  IMAD R51, R28, 0x2, R49 ;  /* 0x000000021c337824 */ /* 0x000fe400078e0231 */
[----:B------:R-:W-:Y:S01]  /*5660*/  FADD R72, R8, R9 ;  /* 0x0000000908487221 */ /* 0x000fe20000000000 */
[----:B------:R-:W-:-:S02]  /*5670*/  @P2 IMAD.MOV.U32 R9, RZ, RZ, 0x7f800000 ;  /* 0x7f800000ff092424 */ /* 0x000fc400078e00ff */
[----:B------:R-:W-:Y:S01]  /*5680*/  FADD R73, R11, R12 ;  /* 0x0000000c0b497221 */ /* 0x000fe20000000000 */
[----:B------:R-:W-:Y:S01]  /*5690*/  IMAD R53, R28, 0x2, R51 ;  /* 0x000000021c357824 */ /* 0x000fe200078e0233 */
[----:B------:R-:W-:Y:S01]  /*56a0*/  LOP3.LUT R87, R87, 0xffff, RZ, 0xc0, !PT ;  /* 0x0000ffff57577812 */ /* 0x000fe200078ec0ff */
[----:B------:R-:W-:Y:S01]  /*56b0*/  @P2 FFMA.FTZ R73, R42, R9, +INF ;  /* 0x7f8000002a492423 */ /* 0x000fe20000010009 */
[----:B------:R-:W-:Y:S01]  /*56c0*/  @P1 IMAD.MOV.U32 R8, RZ, RZ, 0x7f800000 ;  /* 0x7f800000ff081424 */ /* 0x000fe200078e00ff */
[----:B------:R-:W-:Y:S01]  /*56d0*/  PRMT R64, R16, 0x4210, R85 ;  /* 0x0000421010407816 */ /* 0x000fe20000000055 */
[----:B------:R-:W-:Y:S01]  /*56e0*/  IMAD R55, R28, 0x2, R53 ;  /* 0x000000021c377824 */ /* 0x000fe200078e0235 */
[----:B------:R-:W1:Y:S01]  /*56f0*/  LDS.128 R4, [R74] ;  /* 0x000000004a047984 */ /* 0x000e620000000c00 */
[----:B------:R-:W-:Y:S01]  /*5700*/  IMAD R9, R0, UR5, RZ ;  /* 0x0000000500097c24 */ /* 0x000fe2000f8e02ff */
[----:B------:R-:W-:Y:S01]  /*5710*/  USHF.R.S32.HI UR5, URZ, 0x1f, UR4 ;  /* 0x0000001f3f057899 */ /* 0x000fe20008011404 */
[----:B------:R-:W-:-:S02]  /*5720*/  IMAD R57, R28, 0x4, R55 ;  /* 0x000000041c397824 */ /* 0x000fc400078e0237 */
[----:B------:R-:W-:Y:S01]  /*5730*/  @P1 FFMA.FTZ R72, R40, R8, +INF ;  /* 0x7f80000028481423 */ /* 0x000fe20000010008 */
[----:B------:R-:W-:Y:S01]  /*5740*/  PRMT R65, R18, 0x5210, R85 ;  /* 0x0000521012417816 */ /* 0x000fe20000000055 */
[----:B------:R-:W-:Y:S01]  /*5750*/  IMAD R59, R28, 0x2, R57 ;  /* 0x000000021c3b7824 */ /* 0x000fe200078e0239 */
[--C-:B------:R-:W-:Y:S02]  /*5760*/  PRMT R66, R66, 0x4210, R87.reuse ;  /* 0x0000421042427816 */ /* 0x100fe40000000057 */
[----:B------:R-:W-:Y:S01]  /*5770*/  PRMT R67, R20, 0x5210, R87 ;  /* 0x0000521014437816 */ /* 0x000fe20000000057 */
[----:B------:R-:W-:Y:S01]  /*5780*/  BAR.SYNC.DEFER_BLOCKING 0x0 ;  /* 0x0000000000007b1d */ /* 0x000fe20000010000 */
[C---:B------:R-:W-:Y:S01]  /*5790*/  IMAD R61, R28.reuse, 0x2, R59 ;  /* 0x000000021c3d7824 */ /* 0x040fe200078e023b */
[----:B0-----:R-:W-:Y:S02]  /*57a0*/  IADD3 R70, P2, P3, R9, UR4, R70 ;  /* 0x0000000409467c10 */ /* 0x001fe4000fb5e046 */
[----:B------:R-:W-:Y:S01]  /*57b0*/  SHF.R.S32.HI R8, RZ, 0x1f, R9 ;  /* 0x0000001fff087819 */ /* 0x000fe20000011409 */
[----:B------:R-:W-:Y:S01]  /*57c0*/  IMAD R63, R28, 0x2, R61 ;  /* 0x000000021c3f7824 */ /* 0x000fe200078e023d */
[----:B------:R-:W-:Y:S01]  /*57d0*/  LEA.HI R9, R2, 0xe, RZ, 0x1a ;  /* 0x0000000e02097811 */ /* 0x000fe200078fd0ff */
[----:B------:R-:W-:Y:S01]  /*57e0*/  ULDC UR4, c[0x0][0x27c] ;  /* 0x00009f0000047ab9 */ /* 0x000fe20000000800 */
[----:B------:R-:W-:Y:S01]  /*57f0*/  IADD3.X R76, R8, UR5, R71, P2, P3 ;  /* 0x00000005084c7c10 */ /* 0x000fe200097e6447 */
[----:B------:R-:W-:Y:S01]  /*5800*/  UIMAD UR4, UR13, UR4, URZ ;  /* 0x000000040d0472a4 */ /* 0x000fe2000f8e023f */
[----:B------:R-:W-:-:S02]  /*5810*/  IADD3 R8, P2, R15, R70, RZ ;  /* 0x000000460f087210 */ /* 0x000fc40007f5e0ff */
[-C--:B------:R-:W-:Y:S01]  /*5820*/  IADD3 R10, P4, R17, R70.reuse, RZ ;  /* 0x00000046110a7210 */ /* 0x080fe20007f9e0ff */
[----:B------:R-:W-:Y:S01]  /*5830*/  USHF.L.U32 UR6, UR4, 0x2, URZ ;  /* 0x0000000204067899 */ /* 0x000fe2000800063f */
[-C--:B------:R-:W-:Y:S01]  /*5840*/  IADD3 R12, P3, R19, R70.reuse, RZ ;  /* 0x00000046130c7210 */ /* 0x080fe20007f7e0ff */
[----:B------:R-:W-:Y:S01]  /*5850*/  UIMAD.WIDE UR4, UR4, 0x4, URZ ;  /* 0x00000004040478a5 */ /* 0x000fe2000f8e023f */
[-C--:B------:R-:W-:Y:S02]  /*5860*/  IADD3 R14, P6, R21, R70.reuse, RZ ;  /* 0x00000046150e7210 */ /* 0x080fe40007fde0ff */
[----:B------:R-:W-:Y:S02]  /*5870*/  LEA.HI R71, R2, 0x3e, RZ, 0x1a ;  /* 0x0000003e02477811 */ /* 0x000fe400078fd0ff */
[----:B------:R-:W-:Y:S02]  /*5880*/  IADD3 R16, P5, R23, R70, RZ ;  /* 0x0000004617107210 */ /* 0x000fe40007fbe0ff */
[----:B------:R-:W-:Y:S01]  /*5890*/  LEA.HI.X.SX32 R11, R17, R76, 0x1, P4 ;  /* 0x0000004c110b7211 */ /* 0x000fe200020f0eff */
[----:B------:R-:W-:Y:S01]  /*58a0*/  IMAD R71, R71, R28, RZ ;  /* 0x0000001c47477224 */ /* 0x000fe200078e02ff */
[----:B------:R0:W-:Y:S01]  /*58b0*/  STSM.16.M88.4 [R38], R64 ;  /* 0x0000004026007844 */ /* 0x0001e20000000200 */
[----:B------:R-:W-:-:S02]  /*58c0*/  IADD3 R20, P4, R27, R70, RZ ;  /* 0x000000461b147210 */ /* 0x000fc40007f9e0ff */
[----:B------:R-:W-:Y:S02]  /*58d0*/  LEA.HI.X.SX32 R13, R19, R76, 0x1, P3 ;  /* 0x0000004c130d7211 */ /* 0x000fe400018f0eff */
[C---:B-1----:R-:W-:Y:S02]  /*58e0*/  PRMT R81, R4.reuse, 0x7773, RZ ;  /* 0x0000777304517816 */ /* 0x042fe400000000ff */
[C---:B------:R-:W-:Y:S02]  /*58f0*/  PRMT R89, R4.reuse, 0x7772, RZ ;  /* 0x0000777204597816 */ /* 0x040fe400000000ff */
[C---:B------:R-:W-:Y:S02]  /*5900*/  PRMT R97, R4.reuse, 0x7771, RZ ;  /* 0x0000777104617816 */ /* 0x040fe400000000ff */
[----:B------:R-:W-:Y:S01]  /*5910*/  PRMT R105, R4, 0x7770, RZ ;  /* 0x0000777004697816 */ /* 0x000fe200000000ff */
[----:B------:R-:W-:Y:S01]  /*5920*/  IMAD R4, R9, R28, RZ ;  /* 0x0000001c09047224 */ /* 0x000fe200078e02ff */
[----:B------:R-:W-:-:S02]  /*5930*/  PRMT R79, R5, 0x7773, RZ ;  /* 0x00007773054f7816 */ /* 0x000fc400000000ff */
[C---:B------:R-:W-:Y:S01]  /*5940*/  PRMT R87, R5.reuse, 0x7772, RZ ;  /* 0x0000777205577816 */ /* 0x040fe200000000ff */
[C---:B0-----:R-:W-:Y:S01]  /*5950*/  IMAD R65, R28.reuse, 0x2, R63 ;  /* 0x000000021c417824 */ /* 0x041fe200078e023f */
[C---:B------:R-:W-:Y:S02]  /*5960*/  PRMT R95, R5.reuse, 0x7771, RZ ;  /* 0x00007771055f7816 */ /* 0x040fe400000000ff */
[----:B------:R-:W-:Y:S01]  /*5970*/  PRMT R103, R5, 0x7770, RZ ;  /* 0x0000777005677816 */ /* 0x000fe200000000ff */
[C---:B------:R-:W-:Y:S01]  /*5980*/  IMAD R67, R28.reuse, 0x2, R65 ;  /* 0x000000021c437824 */ /* 0x040fe200078e0241 */
[C---:B------:R-:W-:Y:S02]  /*5990*/  PRMT R75, R7.reuse, 0x7773, RZ ;  /* 0x00007773074b7816 */ /* 0x040fe400000000ff */
[C---:B------:R-:W-:Y:S01]  /*59a0*/  PRMT R83, R7.reuse, 0x7772, RZ ;  /* 0x0000777207537816 */ /* 0x040fe200000000ff */
[----:B------:R-:W-:Y:S01]  /*59b0*/  IMAD R69, R28, 0x2, R67 ;  /* 0x000000021c457824 */ /* 0x000fe200078e0243 */
[----:B------:R-:W-:-:S02]  /*59c0*/  PRMT R91, R7, 0x7771, RZ ;  /* 0x00007771075b7816 */ /* 0x000fc400000000ff */
[----:B------:R-:W-:Y:S02]  /*59d0*/  PRMT R99, R7, 0x7770, RZ ;  /* 0x0000777007637816 */ /* 0x000fe400000000ff */
[C---:B------:R-:W-:Y:S02]  /*59e0*/  LEA.HI R5, R2.reuse, 0x1e, RZ, 0x1a ;  /* 0x0000001e02057811 */ /* 0x040fe400078fd0ff */
[----:B------:R-:W-:Y:S02]  /*59f0*/  LEA.HI R7, R2, 0x2e, RZ, 0x1a ;  /* 0x0000002e02077811 */ /* 0x000fe400078fd0ff */
[----:B------:R-:W-:Y:S01]  /*5a00*/  LEA.HI.X.SX32 R9, R15, R76, 0x1, P2 ;  /* 0x0000004c0f097211 */ /* 0x000fe200010f0eff */
[----:B------:R-:W-:Y:S01]  /*5a10*/  BAR.SYNC.DEFER_BLOCKING 0x0 ;  /* 0x0000000000007b1d */ /* 0x000fe20000010000 */
[----:B------:R-:W-:Y:S01]  /*5a20*/  IADD3 R18, P2, R25, R70, RZ ;  /* 0x0000004619127210 */ /* 0x000fe20007f5e0ff */
[----:B------:R-:W-:Y:S01]  /*5a30*/  IMAD R5, R5, R28, RZ ;  /* 0x0000001c05057224 */ /* 0x000fe200078e02ff */
[----:B------:R-:W-:-:S02]  /*5a40*/  IADD3 R22, P3, R4, R70, RZ ;  /* 0x0000004604167210 */ /* 0x000fc40007f7e0ff */
[----:B------:R-:W-:Y:S02]  /*5a50*/  LEA.HI.X.SX32 R15, R21, R76, 0x1, P6 ;  /* 0x0000004c150f7211 */ /* 0x000fe400030f0eff */
[C---:B------:R-:W-:Y:S02]  /*5a60*/  PRMT R77, R6.reuse, 0x7773, RZ ;  /* 0x00007773064d7816 */ /* 0x040fe400000000ff */
[C---:B------:R-:W-:Y:S02]  /*5a70*/  PRMT R85, R6.reuse, 0x7772, RZ ;  /* 0x0000777206557816 */ /* 0x040fe400000000ff */
[C---:B------:R-:W-:Y:S02]  /*5a80*/  PRMT R93, R6.reuse, 0x7771, RZ ;  /* 0x00007771065d7816 */ /* 0x040fe400000000ff */
[----:B------:R-:W-:Y:S01]  /*5a90*/  PRMT R101, R6, 0x7770, RZ ;  /* 0x0000777006657816 */ /* 0x000fe200000000ff */
[----:B------:R-:W-:Y:S01]  /*5aa0*/  IMAD R6, R7, R28, RZ ;  /* 0x0000001c07067224 */ /* 0x000fe200078e02ff */
[----:B------:R-:W-:-:S02]  /*5ab0*/  IADD3 R24, P6, R29, R70, RZ ;  /* 0x000000461d187210 */ /* 0x000fc40007fde0ff */
[----:B------:R-:W-:Y:S02]  /*5ac0*/  LEA.HI.X.SX32 R17, R23, R76, 0x1, P5 ;  /* 0x0000004c17117211 */ /* 0x000fe400028f0eff */
[----:B------:R-:W-:Y:S02]  /*5ad0*/  IADD3 R26, P5, R31, R70, RZ ;  /* 0x000000461f1a7210 */ /* 0x000fe40007fbe0ff */
[----:B------:R-:W-:Y:S02]  /*5ae0*/  LEA.HI.X.SX32 R19, R25, R76, 0x1, P2 ;  /* 0x0000004c19137211 */ /* 0x000fe400010f0eff */
[----:B------:R-:W-:Y:S01]  /*5af0*/  IADD3 R28, P2, R33, R70, RZ ;  /* 0x00000046211c7210 */ /* 0x000fe20007f5e0ff */
[----:B------:R-:W-:Y:S01]  /*5b00*/  STG.E.U8 desc[UR16][R8.64], R105 ;  /* 0x0000006908007986 */ /* 0x000fe2000c101110 */
[----:B------:R-:W-:Y:S02]  /*5b10*/  LEA.HI.X.SX32 R21, R27, R76, 0x1, P4 ;  /* 0x0000004c1b157211 */ /* 0x000fe400020f0eff */
[----:B------:R-:W-:Y:S01]  /*5b20*/  IADD3 R30, P4, R35, R70, RZ ;  /* 0x00000046231e7210 */ /* 0x000fe20007f9e0ff */
[----:B------:R-:W-:Y:S01]  /*5b30*/  STG.E.U8 desc[UR16][R10.64], R103 ;  /* 0x000000670a007986 */ /* 0x000fe2000c101110 */
[----:B------:R-:W-:-:S02]  /*5b40*/  LEA.HI.X.SX32 R23, R4, R76, 0x1, P3 ;  /* 0x0000004c04177211 */ /* 0x000fc400018f0eff */
[----:B------:R-:W-:Y:S01]  /*5b50*/  IADD3 R32, P3, R37, R70, RZ ;  /* 0x0000004625207210 */ /* 0x000fe20007f7e0ff */
[----:B------:R-:W-:Y:S01]  /*5b60*/  STG.E.U8 desc[UR16][R12.64], R101 ;  /* 0x000000650c007986 */ /* 0x000fe2000c101110 */
[----:B------:R-:W-:Y:S02]  /*5b70*/  LEA.HI.X.SX32 R25, R29, R76, 0x1, P6 ;  /* 0x0000004c1d197211 */ /* 0x000fe400030f0eff */
[----:B------:R-:W-:Y:S01]  /*5b80*/  IADD3 R34, P6, R39, R70, RZ ;  /* 0x0000004627227210 */ /* 0x000fe20007fde0ff */
[----:B------:R-:W-:Y:S01]  /*5b90*/  STG.E.U8 desc[UR16][R14.64], R99 ;  /* 0x000000630e007986 */ /* 0x000fe2000c101110 */
[----:B------:R-:W-:Y:S02]  /*5ba0*/  LEA.HI.X.SX32 R27, R31, R76, 0x1, P5 ;  /* 0x0000004c1f1b7211 */ /* 0x000fe400028f0eff */
[----:B------:R-:W-:Y:S01]  /*5bb0*/  IADD3 R36, P5, R41, R70, RZ ;  /* 0x0000004629247210 */ /* 0x000fe20007fbe0ff */
[----:B------:R-:W-:Y:S01]  /*5bc0*/  STG.E.U8 desc[UR16][R16.64], R97 ;  /* 0x0000006110007986 */ /* 0x000fe2000c101110 */
[----:B------:R-:W-:-:S02]  /*5bd0*/  LEA.HI.X.SX32 R29, R33, R76, 0x1, P2 ;  /* 0x0000004c211d7211 */ /* 0x000fc400010f0eff */
[----:B------:R-:W-:Y:S01]  /*5be0*/  FSETP.NEU.AND P0, PT, R40, RZ, PT ;  /* 0x000000ff2800720b */ /* 0x000fe20003f0d000 */
[----:B------:R-:W-:Y:S01]  /*5bf0*/  STG.E.U8 desc[UR16][R18.64], R95 ;  /* 0x0000005f12007986 */ /* 0x000fe2000c101110 */
[----:B------:R-:W-:Y:S02]  /*5c00*/  IADD3 R38, P2, R5, R70, RZ ;  /* 0x0000004605267210 */ /* 0x000fe40007f5e0ff */
[----:B------:R-:W-:Y:S01]  /*5c10*/  LEA.HI.X.SX32 R31, R35, R76, 0x1, P4 ;  /* 0x0000004c231f7211 */ /* 0x000fe200020f0eff */
[----:B------:R-:W-:Y:S01]  /*5c20*/  STG.E.U8 desc[UR16][R20.64], R93 ;  /* 0x0000005d14007986 */ /* 0x000fe2000c101110 */
[----:B------:R-:W-:Y:S02]  /*5c30*/  FSETP.NEU.AND P1, PT, R42, RZ, PT ;  /* 0x000000ff2a00720b */ /* 0x000fe40003f2d000 */
        /* <DEDUP_REMOVED lines=16> */
[----:B------:R0:W-:Y:S01]  /*5d40*/  STG.E.U8 desc[UR16][R32.64], R81 ;  /* 0x0000005120007986 */ /* 0x0001e2000c101110 */
[----:B------:R-:W-:Y:S02]  /*5d50*/  LEA.HI.X.SX32 R43, R45, R76, 0x1, P3 ;  /* 0x0000004c2d2b7211 */ /* 0x000fe400018f0eff */
[----:B------:R-:W-:Y:S01]  /*5d60*/  IADD3 R52, P3, R55, R70, RZ ;  /* 0x0000004637347210 */ /* 0x000fe20007f7e0ff */
[----:B------:R-:W-:Y:S01]  /*5d70*/  STG.E.U8 desc[UR16][R34.64], R79 ;  /* 0x0000004f22007986 */ /* 0x000fe2000c101110 */
[----:B------:R-:W-:-:S02]  /*5d80*/  LEA.HI.X.SX32 R45, R47, R76, 0x1, P6 ;  /* 0x0000004c2f2d7211 */ /* 0x000fc400030f0eff */
[C---:B------:R-:W-:Y:S01]  /*5d90*/  IADD3 R54, P6, R6.reuse, R70, RZ ;  /* 0x0000004606367210 */ /* 0x040fe20007fde0ff */
[----:B------:R-:W-:Y:S01]  /*5da0*/  STG.E.U8 desc[UR16][R36.64], R77 ;  /* 0x0000004d24007986 */ /* 0x000fe2000c101110 */
[-C--:B------:R-:W-:Y:S02]  /*5db0*/  LEA.HI.X.SX32 R47, R49, R76.reuse, 0x1, P5 ;  /* 0x0000004c312f7211 */ /* 0x080fe400028f0eff */
[-C--:B------:R-:W-:Y:S01]  /*5dc0*/  LEA.HI.X.SX32 R49, R51, R76.reuse, 0x1, P2 ;  /* 0x0000004c33317211 */ /* 0x080fe200010f0eff */
[----:B------:R-:W-:Y:S01]  /*5dd0*/  STG.E.U8 desc[UR16][R38.64], R75 ;  /* 0x0000004b26007986 */ /* 0x000fe2000c101110 */
[-C--:B------:R-:W-:Y:S01]  /*5de0*/  LEA.HI.X.SX32 R51, R53, R76.reuse, 0x1, P4 ;  /* 0x0000004c35337211 */ /* 0x080fe200020f0eff */
[----:B0-----:R-:W0:Y:S01]  /*5df0*/  LDC.64 R32, c[0x0][0x230] ;  /* 0x00008c00ff207b82 */ /* 0x001e220000000a00 */
[-C--:B------:R-:W-:Y:S02]  /*5e00*/  LEA.HI.X.SX32 R53, R55, R76.reuse, 0x1, P3 ;  /* 0x0000004c37357211 */ /* 0x080fe400018f0eff */
[----:B------:R-:W-:-:S02]  /*5e10*/  LEA.HI.X.SX32 R55, R6, R76, 0x1, P6 ;  /* 0x0000004c06377211 */ /* 0x000fc400030f0eff */
[----:B------:R-:W1:Y:S01]  /*5e20*/  LDS.128 R4, [R74] ;  /* 0x000000004a047984 */ /* 0x000e620000000c00 */
[-C--:B------:R-:W-:Y:S02]  /*5e30*/  IADD3 R56, P5, R57, R70.reuse, RZ ;  /* 0x0000004639387210 */ /* 0x080fe40007fbe0ff */
[-C--:B------:R-:W-:Y:S02]  /*5e40*/  IADD3 R58, P2, R59, R70.reuse, RZ ;  /* 0x000000463b3a7210 */ /* 0x080fe40007f5e0ff */
[-C--:B------:R-:W-:Y:S02]  /*5e50*/  IADD3 R60, P4, R61, R70.reuse, RZ ;  /* 0x000000463d3c7210 */ /* 0x080fe40007f9e0ff */
[-C--:B------:R-:W-:Y:S02]  /*5e60*/  IADD3 R62, P3, R63, R70.reuse, RZ ;  /* 0x000000463f3e7210 */ /* 0x080fe40007f7e0ff */
[----:B------:R-:W-:Y:S02]  /*5e70*/  IADD3 R64, P6, R65, R70, RZ ;  /* 0x0000004641407210 */ /* 0x000fe40007fde0ff */
[----:B------:R-:W-:-:S02]  /*5e80*/  LEA.HI.X.SX32 R57, R57, R76, 0x1, P5 ;  /* 0x0000004c39397211 */ /* 0x000fc400028f0eff */
[----:B------:R-:W-:Y:S02]  /*5e90*/  IADD3 R66, P5, R67, R70, RZ ;  /* 0x0000004643427210 */ /* 0x000fe40007fbe0ff */
[----:B------:R-:W-:Y:S02]  /*5ea0*/  LEA.HI.X.SX32 R59, R59, R76, 0x1, P2 ;  /* 0x0000004c3b3b7211 */ /* 0x000fe400010f0eff */
[----:B------:R-:W-:Y:S02]  /*5eb0*/  IADD3 R68, P2, R69, R70, RZ ;  /* 0x0000004645447210 */ /* 0x000fe40007f5e0ff */
[----:B------:R-:W-:Y:S02]  /*5ec0*/  LEA.HI.X.SX32 R61, R61, R76, 0x1, P4 ;  /* 0x0000004c3d3d7211 */ /* 0x000fe400020f0eff */
[----:B------:R-:W-:Y:S02]  /*5ed0*/  IADD3 R70, P4, R71, R70, RZ ;  /* 0x0000004647467210 */ /* 0x000fe40007f9e0ff */
[----:B------:R-:W-:-:S02]  /*5ee0*/  LEA.HI.X.SX32 R63, R63, R76, 0x1, P3 ;  /* 0x0000004c3f3f7211 */ /* 0x000fc400018f0eff */
[-C--:B------:R-:W-:Y:S02]  /*5ef0*/  LEA.HI.X.SX32 R65, R65, R76.reuse, 0x1, P6 ;  /* 0x0000004c41417211 */ /* 0x080fe400030f0eff */
[-C--:B------:R-:W-:Y:S02]  /*5f00*/  LEA.HI.X.SX32 R67, R67, R76.reuse, 0x1, P5 ;  /* 0x0000004c43437211 */ /* 0x080fe400028f0eff */
[-C--:B------:R-:W-:Y:S02]  /*5f10*/  LEA.HI.X.SX32 R69, R69, R76.reuse, 0x1, P2 ;  /* 0x0000004c45457211 */ /* 0x080fe400010f0eff */
[----:B------:R-:W-:Y:S02]  /*5f20*/  LEA.HI.X.SX32 R71, R71, R76, 0x1, P4 ;  /* 0x0000004c47477211 */ /* 0x000fe400020f0eff */
[C---:B------:R-:W-:Y:S01]  /*5f30*/  LOP3.LUT P2, RZ, R2.reuse, 0x40, RZ, 0xc0, !PT ;  /* 0x0000004002ff7812 */ /* 0x040fe2000784c0ff */
[----:B------:R-:W-:Y:S01]  /*5f40*/  IMAD.SHL.U32 R2, R2, 0x2, RZ ;  /* 0x0000000202027824 */ /* 0x000fe200078e00ff */
[----:B------:R-:W-:-:S02]  /*5f50*/  FSEL R72, R72, -INF , P0 ;  /* 0xff80000048487808 */ /* 0x000fc40000000000 */
[----:B------:R-:W-:Y:S02]  /*5f60*/  FSEL R73, R73, -INF , P1 ;  /* 0xff80000049497808 */ /* 0x000fe40000800000 */
[----:B------:R-:W-:Y:S01]  /*5f70*/  LOP3.LUT R2, R2, 0xf8, RZ, 0xc0, !PT ;  /* 0x000000f802027812 */ /* 0x000fe200078ec0ff */
[----:B------:R-:W-:Y:S01]  /*5f80*/  FFMA R72, R72, 0.69314718246459960938, R161 ;  /* 0x3f31721848487823 */ /* 0x000fe200000000a1 */
[----:B-1----:R-:W-:Y:S01]  /*5f90*/  PRMT R89, R4, 0x7770, RZ ;  /* 0x0000777004597816 */ /* 0x002fe200000000ff */
[----:B------:R-:W-:Y:S01]  /*5fa0*/  FFMA R73, R73, 0.69314718246459960938, R156 ;  /* 0x3f31721849497823 */ /* 0x000fe2000000009c */
[----:B------:R-:W-:Y:S02]  /*5fb0*/  PRMT R31, R5, 0x7770, RZ ;  /* 0x00007770051f7816 */ /* 0x000fe400000000ff */
[----:B------:R-:W-:Y:S01]  /*5fc0*/  PRMT R29, R6, 0x7770, RZ ;  /* 0x00007770061d7816 */ /* 0x000fe200000000ff */
[----:B------:R-:W-:Y:S01]  /*5fd0*/  STG.E.U8 desc[UR16][R40.64], R89 ;  /* 0x0000005928007986 */ /* 0x000fe2000c101110 */
[----:B------:R-:W-:-:S02]  /*5fe0*/  PRMT R9, R7, 0x7773, RZ ;  /* 0x0000777307097816 */ /* 0x000fc400000000ff */
[C---:B------:R-:W-:Y:S01]  /*5ff0*/  PRMT R15, R7.reuse, 0x7772, RZ ;  /* 0x00007772070f7816 */ /* 0x040fe200000000ff */
[----:B------:R-:W-:Y:S01]  /*6000*/  STG.E.U8 desc[UR16][R42.64], R31 ;  /* 0x0000001f2a007986 */ /* 0x000fe2000c101110 */
[C---:B------:R-:W-:Y:S02]  /*6010*/  PRMT R23, R7.reuse, 0x7771, RZ ;  /* 0x0000777107177816 */ /* 0x040fe400000000ff */
[----:B------:R-:W-:Y:S01]  /*6020*/  PRMT R7, R7, 0x7770, RZ ;  /* 0x0000777007077816 */ /* 0x000fe200000000ff */
[----:B------:R-:W-:Y:S01]  /*6030*/  STG.E.U8 desc[UR16][R44.64], R29 ;  /* 0x0000001d2c007986 */ /* 0x000fe2000c101110 */
[----:B------:R-:W-:Y:S02]  /*6040*/  PRMT R91, R4, 0x7771, RZ ;  /* 0x00007771045b7816 */ /* 0x000fe400000000ff */
[----:B------:R-:W-:Y:S01]  /*6050*/  PRMT R27, R5, 0x7771, RZ ;  /* 0x00007771051b7816 */ /* 0x000fe200000000ff */
[----:B------:R-:W-:Y:S01]  /*6060*/  STG.E.U8 desc[UR16][R46.64], R7 ;  /* 0x000000072e007986 */ /* 0x000fe2000c101110 */
[----:B------:R-:W-:-:S02]  /*6070*/  PRMT R25, R6, 0x7771, RZ ;  /* 0x0000777106197816 */ /* 0x000fc400000000ff */
[----:B------:R-:W-:Y:S01]  /*6080*/  PRMT R21, R4, 0x7772, RZ ;  /* 0x0000777204157816 */ /* 0x000fe200000000ff */
[----:B------:R-:W-:Y:S01]  /*6090*/  STG.E.U8 desc[UR16][R48.64], R91 ;  /* 0x0000005b30007986 */ /* 0x000fe2000c101110 */
[C---:B------:R-:W-:Y:S02]  /*60a0*/  PRMT R19, R5.reuse, 0x7772, RZ ;  /* 0x0000777205137816 */ /* 0x040fe400000000ff */
[----:B------:R-:W-:Y:S01]  /*60b0*/  PRMT R17, R6, 0x7772, RZ ;  /* 0x0000777206117816 */ /* 0x000fe200000000ff */
[----:B------:R-:W-:Y:S01]  /*60c0*/  STG.E.U8 desc[UR16][R50.64], R27 ;  /* 0x0000001b32007986 */ /* 0x000fe2000c101110 */
[----:B------:R-:W-:Y:S02]  /*60d0*/  PRMT R13, R4, 0x7773, RZ ;  /* 0x00007773040d7816 */ /* 0x000fe400000000ff */
[----:B------:R-:W-:Y:S01]  /*60e0*/  PRMT R11, R5, 0x7773, RZ ;  /* 0x00007773050b7816 */ /* 0x000fe200000000ff */
[----:B------:R-:W-:Y:S01]  /*60f0*/  STG.E.U8 desc[UR16][R52.64], R25 ;  /* 0x0000001934007986 */ /* 0x000fe2000c101110 */
[----:B------:R-:W-:-:S03]  /*6100*/  PRMT R5, R6, 0x7773, RZ ;  /* 0x0000777306057816 */ /* 0x000fc600000000ff */
[----:B------:R-:W-:Y:S04]  /*6110*/  STG.E.U8 desc[UR16][R54.64], R23 ;  /* 0x0000001736007986 */ /* 0x000fe8000c101110 */
[----:B------:R-:W-:Y:S04]  /*6120*/  STG.E.U8 desc[UR16][R56.64], R21 ;  /* 0x0000001538007986 */ /* 0x000fe8000c101110 */
[----:B------:R-:W-:Y:S04]  /*6130*/  STG.E.U8 desc[UR16][R58.64], R19 ;  /* 0x000000133a007986 */ /* 0x000fe8000c101110 */
[----:B------:R-:W-:Y:S04]  /*6140*/  STG.E.U8 desc[UR16][R60.64], R17 ;  /* 0x000000113c007986 */ /* 0x000fe8000c101110 */
[----:B------:R-:W-:Y:S04]  /*6150*/  STG.E.U8 desc[UR16][R62.64], R15 ;  /* 0x0000000f3e007986 */ /* 0x000fe8000c101110 */
[----:B------:R-:W-:Y:S04]  /*6160*/  STG.E.U8 desc[UR16][R64.64], R13 ;  /* 0x0000000d40007986 */ /* 0x000fe8000c101110 */
[----:B------:R-:W-:Y:S04]  /*6170*/  STG.E.U8 desc[UR16][R66.64], R11 ;  /* 0x0000000b42007986 */ /* 0x000fe8000c101110 */
[----:B------:R1:W-:Y:S04]  /*6180*/  STG.E.U8 desc[UR16][R68.64], R5 ;  /* 0x0000000544007986 */ /* 0x0003e8000c101110 */
[----:B------:R2:W-:Y:S01]  /*6190*/  STG.E.U8 desc[UR16][R70.64], R9 ;  /* 0x0000000946007986 */ /* 0x0005e2000c101110 */
[----:B------:R-:W-:Y:S01]  /*61a0*/  BAR.SYNC.DEFER_BLOCKING 0x0 ;  /* 0x0000000000007b1d */ /* 0x000fe20000010000 */
[----:B-1----:R-:W-:-:S02]  /*61b0*/  IMAD.SHL.U32 R5, R0, 0x4, RZ ;  /* 0x0000000400057824 */ /* 0x002fc400078e00ff */
[----:B------:R-:W-:-:S03]  /*61c0*/  IMAD.HI R0, R0, 0x4, RZ ;  /* 0x0000000400007827 */ /* 0x000fc600078e02ff */
[----:B0-----:R-:W-:-:S04]  /*61d0*/  IADD3 R4, P0, P1, R5, UR6, R32 ;  /* 0x0000000605047c10 */ /* 0x001fc8000f91e020 */
[----:B------:R-:W-:Y:S01]  /*61e0*/  IADD3.X R5, R0, UR5, R33, P0, P1 ;  /* 0x0000000500057c10 */ /* 0x000fe200087e2421 */
[----:B------:R2:W-:Y:S01]  /*61f0*/  STS.64 [R2+UR12], R72 ;  /* 0x0000004802007988 */ /* 0x0005e20008000a0c */
[----:B------:R-:W-:Y:S06]  /*6200*/  BAR.SYNC.DEFER_BLOCKING 0x0 ;  /* 0x0000000000007b1d */ /* 0x000fec0000010000 */
[----:B------:R-:W-:Y:S05]  /*6210*/  @P2 EXIT ;  /* 0x000000000000294d */ /* 0x000fea0003800000 */
[----:B------:R-:W0:Y:S04]  /*6220*/  LDS R3, [R3] ;  /* 0x0000000003037984 */ /* 0x000e280000000800 */
[----:B0-----:R-:W-:Y:S01]  /*6230*/  STG.E desc[UR16][R4.64], R3 ;  /* 0x0000000304007986 */ /* 0x001fe2000c101910 */
[----:B------:R-:W-:Y:S05]  /*6240*/  EXIT ;  /* 0x000000000000794d */ /* 0x000fea0003800000 */
.L_x_2:
[----:B------:R-:W-:-:S00]  /*6250*/  BRA `(.L_x_2) ;  /* 0xfffffffc00fc7947 */ /* 0x000fc0000383ffff */
[----:B------:R-:W-:-:S00]  /*6260*/  NOP ;  /* 0x0000000000007918 */ /* 0x000fc00000000000 */
        /* <DEDUP_REMOVED lines=9> */
.L_x_3:


//--------------------- .nv.global.init           --------------------------
	.section	.nv.global.init,"aw",@progbits
.nv.global.init:
	.type		_$_str,@object
	.size		_$_str,(.L_0 - _$_str)
_$_str:
        /*0000*/ 	.byte	0x5f, 0x5f, 0x43, 0x55, 0x44, 0x41, 0x5f, 0x46, 0x54, 0x5a, 0x00
.L_0:


//--------------------- .nv.shared.attn_fwd       --------------------------
	.section	.nv.shared.attn_fwd,"aw",@nobits
	.sectionflags	@""
	.align	16
	.zero		1024


//--------------------- .nv.shared.reserved.0     --------------------------
	.section	.nv.shared.reserved.0,"aw",@nobits
	.weak		__nv_reservedSMEM_offset_0_alias
	.size		__nv_reservedSMEM_offset_0_alias, 0, 0
	.other		__nv_reservedSMEM_offset_0_alias,@"STO_CUDA_RESERVED_SHARED STV_DEFAULT"
__nv_reservedSMEM_offset_0_alias:
	.zero		0


//--------------------- .nv.constant0.attn_fwd    --------------------------
	.section	.nv.constant0.attn_fwd,"a",@progbits
	.sectionflags	@""
	.align	4
.nv.constant0.attn_fwd:
	.zero		664


//--------------------- SYMBOLS --------------------------

	.type		.nv.reservedSmem.offset0,@object
	.size		.nv.reservedSmem.offset0,0x4
